//
// Generated by NVIDIA NVVM Compiler
//
// Compiler Build ID: CL-36424714
// Cuda compilation tools, release 13.0, V13.0.88
// Based on NVVM 20.0.0
//

.version 9.0
.target sm_100
.address_size 64

	// .globl	_Z4testPiiS_i
.global .align 1 .b8 _ZN34_INTERNAL_abe997a3_4_k_cu_6924d01d4cuda3std3__45__cpo5beginE[1];
.global .align 1 .b8 _ZN34_INTERNAL_abe997a3_4_k_cu_6924d01d4cuda3std3__45__cpo3endE[1];
.global .align 1 .b8 _ZN34_INTERNAL_abe997a3_4_k_cu_6924d01d4cuda3std3__45__cpo6cbeginE[1];
.global .align 1 .b8 _ZN34_INTERNAL_abe997a3_4_k_cu_6924d01d4cuda3std3__45__cpo4cendE[1];
.global .align 1 .b8 _ZN34_INTERNAL_abe997a3_4_k_cu_6924d01d4cuda3std3__45__cpo6rbeginE[1];
.global .align 1 .b8 _ZN34_INTERNAL_abe997a3_4_k_cu_6924d01d4cuda3std3__45__cpo4rendE[1];
.global .align 1 .b8 _ZN34_INTERNAL_abe997a3_4_k_cu_6924d01d4cuda3std3__45__cpo7crbeginE[1];
.global .align 1 .b8 _ZN34_INTERNAL_abe997a3_4_k_cu_6924d01d4cuda3std3__45__cpo5crendE[1];
.global .align 1 .b8 _ZN34_INTERNAL_abe997a3_4_k_cu_6924d01d4cuda3std3__436_GLOBAL__N__abe997a3_4_k_cu_6924d01d6ignoreE[1];
.global .align 1 .b8 _ZN34_INTERNAL_abe997a3_4_k_cu_6924d01d4cuda3std3__419piecewise_constructE[1];
.global .align 1 .b8 _ZN34_INTERNAL_abe997a3_4_k_cu_6924d01d4cuda3std3__48in_placeE[1];
.global .align 1 .b8 _ZN34_INTERNAL_abe997a3_4_k_cu_6924d01d4cuda3std3__420unreachable_sentinelE[1];
.global .align 1 .b8 _ZN34_INTERNAL_abe997a3_4_k_cu_6924d01d4cuda3std3__47nulloptE[1];
.global .align 1 .b8 _ZN34_INTERNAL_abe997a3_4_k_cu_6924d01d4cuda3std3__48unexpectE[1];
.global .align 1 .b8 _ZN34_INTERNAL_abe997a3_4_k_cu_6924d01d4cuda3std6ranges3__45__cpo4swapE[1];
.global .align 1 .b8 _ZN34_INTERNAL_abe997a3_4_k_cu_6924d01d4cuda3std6ranges3__45__cpo9iter_moveE[1];
.global .align 1 .b8 _ZN34_INTERNAL_abe997a3_4_k_cu_6924d01d4cuda3std6ranges3__45__cpo5beginE[1];
.global .align 1 .b8 _ZN34_INTERNAL_abe997a3_4_k_cu_6924d01d4cuda3std6ranges3__45__cpo3endE[1];
.global .align 1 .b8 _ZN34_INTERNAL_abe997a3_4_k_cu_6924d01d4cuda3std6ranges3__45__cpo6cbeginE[1];
.global .align 1 .b8 _ZN34_INTERNAL_abe997a3_4_k_cu_6924d01d4cuda3std6ranges3__45__cpo4cendE[1];
.global .align 1 .b8 _ZN34_INTERNAL_abe997a3_4_k_cu_6924d01d4cuda3std6ranges3__45__cpo7advanceE[1];
.global .align 1 .b8 _ZN34_INTERNAL_abe997a3_4_k_cu_6924d01d4cuda3std6ranges3__45__cpo9iter_swapE[1];
.global .align 1 .b8 _ZN34_INTERNAL_abe997a3_4_k_cu_6924d01d4cuda3std6ranges3__45__cpo4nextE[1];
.global .align 1 .b8 _ZN34_INTERNAL_abe997a3_4_k_cu_6924d01d4cuda3std6ranges3__45__cpo4prevE[1];
.global .align 1 .b8 _ZN34_INTERNAL_abe997a3_4_k_cu_6924d01d4cuda3std6ranges3__45__cpo4dataE[1];
.global .align 1 .b8 _ZN34_INTERNAL_abe997a3_4_k_cu_6924d01d4cuda3std6ranges3__45__cpo5cdataE[1];
.global .align 1 .b8 _ZN34_INTERNAL_abe997a3_4_k_cu_6924d01d4cuda3std6ranges3__45__cpo4sizeE[1];
.global .align 1 .b8 _ZN34_INTERNAL_abe997a3_4_k_cu_6924d01d4cuda3std6ranges3__45__cpo5ssizeE[1];
.global .align 1 .b8 _ZN34_INTERNAL_abe997a3_4_k_cu_6924d01d4cuda3std6ranges3__45__cpo8distanceE[1];
.global .align 1 .b8 _ZN34_INTERNAL_abe997a3_4_k_cu_6924d01d6thrust24THRUST_300001_SM_1000_NS8cuda_cub3parE[1];
.global .align 1 .b8 _ZN34_INTERNAL_abe997a3_4_k_cu_6924d01d6thrust24THRUST_300001_SM_1000_NS8cuda_cub10par_nosyncE[1];
.global .align 1 .b8 _ZN34_INTERNAL_abe997a3_4_k_cu_6924d01d6thrust24THRUST_300001_SM_1000_NS6system6detail10sequential3seqE[1];
.global .align 1 .b8 _ZN34_INTERNAL_abe997a3_4_k_cu_6924d01d6thrust24THRUST_300001_SM_1000_NS12placeholders2_1E[1];
.global .align 1 .b8 _ZN34_INTERNAL_abe997a3_4_k_cu_6924d01d6thrust24THRUST_300001_SM_1000_NS12placeholders2_2E[1];
.global .align 1 .b8 _ZN34_INTERNAL_abe997a3_4_k_cu_6924d01d6thrust24THRUST_300001_SM_1000_NS12placeholders2_3E[1];
.global .align 1 .b8 _ZN34_INTERNAL_abe997a3_4_k_cu_6924d01d6thrust24THRUST_300001_SM_1000_NS12placeholders2_4E[1];
.global .align 1 .b8 _ZN34_INTERNAL_abe997a3_4_k_cu_6924d01d6thrust24THRUST_300001_SM_1000_NS12placeholders2_5E[1];
.global .align 1 .b8 _ZN34_INTERNAL_abe997a3_4_k_cu_6924d01d6thrust24THRUST_300001_SM_1000_NS12placeholders2_6E[1];
.global .align 1 .b8 _ZN34_INTERNAL_abe997a3_4_k_cu_6924d01d6thrust24THRUST_300001_SM_1000_NS12placeholders2_7E[1];
.global .align 1 .b8 _ZN34_INTERNAL_abe997a3_4_k_cu_6924d01d6thrust24THRUST_300001_SM_1000_NS12placeholders2_8E[1];
.global .align 1 .b8 _ZN34_INTERNAL_abe997a3_4_k_cu_6924d01d6thrust24THRUST_300001_SM_1000_NS12placeholders2_9E[1];
.global .align 1 .b8 _ZN34_INTERNAL_abe997a3_4_k_cu_6924d01d6thrust24THRUST_300001_SM_1000_NS12placeholders3_10E[1];
.global .align 1 .b8 _ZN34_INTERNAL_abe997a3_4_k_cu_6924d01d6thrust24THRUST_300001_SM_1000_NS3seqE[1];

.visible .entry _Z4testPiiS_i(
	.param .u64 .ptr .align 1 _Z4testPiiS_i_param_0,
	.param .u32 _Z4testPiiS_i_param_1,
	.param .u64 .ptr .align 1 _Z4testPiiS_i_param_2,
	.param .u32 _Z4testPiiS_i_param_3
)
{
	.reg .pred 	%p<13>;
	.reg .b32 	%r<37>;
	.reg .b64 	%rd<15>;

	ld.param.u64 	%rd5, [_Z4testPiiS_i_param_0];
	ld.param.u32 	%r13, [_Z4testPiiS_i_param_1];
	ld.param.u64 	%rd6, [_Z4testPiiS_i_param_2];
	ld.param.u32 	%r14, [_Z4testPiiS_i_param_3];
	cvta.to.global.u64 	%rd1, %rd6;
	cvta.to.global.u64 	%rd2, %rd5;
	mov.u32 	%r15, %ctaid.x;
	mov.u32 	%r16, %ntid.x;
	mov.u32 	%r17, %tid.x;
	mad.lo.s32 	%r1, %r15, %r16, %r17;
	setp.lt.s32 	%p1, %r13, 1;
	@%p1 bra 	$L__BB0_13;
	setp.lt.s32 	%p2, %r14, 1;
	mul.lo.s32 	%r2, %r14, %r1;
	@%p2 bra 	$L__BB0_13;
	mov.b32 	%r34, 0;
$L__BB0_3:
	mul.wide.u32 	%rd7, %r34, 4;
	add.s64 	%rd8, %rd2, %rd7;
	ld.global.u32 	%r19, [%rd8];
	setp.ne.s32 	%p3, %r19, %r1;
	@%p3 bra 	$L__BB0_12;
	mul.hi.u32 	%r21, %r34, -1431655765;
	shr.u32 	%r22, %r21, 1;
	mul.lo.s32 	%r23, %r22, 3;
	sub.s32 	%r24, %r34, %r23;
	add.s32 	%r25, %r24, 1;
	setp.eq.s32 	%p4, %r25, 3;
	selp.b32 	%r26, 0, %r25, %p4;
	add.s32 	%r27, %r26, %r23;
	mul.wide.u32 	%rd9, %r27, 4;
	add.s64 	%rd10, %rd2, %rd9;
	ld.global.u32 	%r4, [%rd10];
	add.s32 	%r28, %r24, -1;
	setp.eq.s32 	%p5, %r24, 0;
	selp.b32 	%r29, 2, %r28, %p5;
	add.s32 	%r30, %r29, %r23;
	mul.wide.u32 	%rd11, %r30, 4;
	add.s64 	%rd12, %rd2, %rd11;
	ld.global.u32 	%r5, [%rd12];
	mov.b32 	%r35, 0;
$L__BB0_5:
	add.s32 	%r31, %r35, %r2;
	mul.wide.s32 	%rd13, %r31, 4;
	add.s64 	%rd3, %rd1, %rd13;
	ld.global.u32 	%r7, [%rd3];
	setp.eq.s32 	%p6, %r7, %r4;
	@%p6 bra 	$L__BB0_15;
	setp.eq.s32 	%p7, %r7, -1;
	@%p7 bra 	$L__BB0_14;
	add.s32 	%r35, %r35, 1;
	setp.eq.s32 	%p8, %r35, %r14;
	@%p8 bra 	$L__BB0_15;
	bra.uni 	$L__BB0_5;
$L__BB0_8:
	add.s32 	%r33, %r36, %r2;
	mul.wide.s32 	%rd14, %r33, 4;
	add.s64 	%rd4, %rd1, %rd14;
	ld.global.u32 	%r10, [%rd4];
	setp.eq.s32 	%p9, %r10, %r5;
	@%p9 bra 	$L__BB0_12;
	setp.eq.s32 	%p10, %r10, -1;
	@%p10 bra 	$L__BB0_11;
	add.s32 	%r36, %r36, 1;
	setp.eq.s32 	%p11, %r36, %r14;
	@%p11 bra 	$L__BB0_12;
	bra.uni 	$L__BB0_8;
$L__BB0_11:
	st.global.u32 	[%rd4], %r5;
$L__BB0_12:
	add.s32 	%r34, %r34, 1;
	setp.eq.s32 	%p12, %r34, %r13;
	@%p12 bra 	$L__BB0_13;
	bra.uni 	$L__BB0_3;
$L__BB0_13:
	ret;
$L__BB0_14:
	st.global.u32 	[%rd3], %r4;
$L__BB0_15:
	mov.b32 	%r36, 0;
	bra.uni 	$L__BB0_8;

}
	// .globl	_ZN3cub18CUB_300001_SM_10006detail11EmptyKernelIvEEvv
.visible .entry _ZN3cub18CUB_300001_SM_10006detail11EmptyKernelIvEEvv()
{


	ret;

}
	// .globl	_ZN3cub18CUB_300001_SM_10006detail8for_each13static_kernelINS2_12policy_hub_t12policy_500_tEmN6thrust24THRUST_300001_SM_1000_NS8cuda_cub20__uninitialized_fill7functorINS7_10device_ptrIiEEiEEEEvT0_T1_
.visible .entry _ZN3cub18CUB_300001_SM_10006detail8for_each13static_kernelINS2_12policy_hub_t12policy_500_tEmN6thrust24THRUST_300001_SM_1000_NS8cuda_cub20__uninitialized_fill7functorINS7_10device_ptrIiEEiEEEEvT0_T1_(
	.param .u64 _ZN3cub18CUB_300001_SM_10006detail8for_each13static_kernelINS2_12policy_hub_t12policy_500_tEmN6thrust24THRUST_300001_SM_1000_NS8cuda_cub20__uninitialized_fill7functorINS7_10device_ptrIiEEiEEEEvT0_T1__param_0,
	.param .align 8 .b8 _ZN3cub18CUB_300001_SM_10006detail8for_each13static_kernelINS2_12policy_hub_t12policy_500_tEmN6thrust24THRUST_300001_SM_1000_NS8cuda_cub20__uninitialized_fill7functorINS7_10device_ptrIiEEiEEEEvT0_T1__param_1[16]
)
.maxntid 256
{
	.reg .pred 	%p<4>;
	.reg .b16 	%rs<5>;
	.reg .b32 	%r<12>;
	.reg .b64 	%rd<16>;

	ld.param.u32 	%r3, [_ZN3cub18CUB_300001_SM_10006detail8for_each13static_kernelINS2_12policy_hub_t12policy_500_tEmN6thrust24THRUST_300001_SM_1000_NS8cuda_cub20__uninitialized_fill7functorINS7_10device_ptrIiEEiEEEEvT0_T1__param_1+8];
	ld.param.u64 	%rd4, [_ZN3cub18CUB_300001_SM_10006detail8for_each13static_kernelINS2_12policy_hub_t12policy_500_tEmN6thrust24THRUST_300001_SM_1000_NS8cuda_cub20__uninitialized_fill7functorINS7_10device_ptrIiEEiEEEEvT0_T1__param_1];
	ld.param.u64 	%rd5, [_ZN3cub18CUB_300001_SM_10006detail8for_each13static_kernelINS2_12policy_hub_t12policy_500_tEmN6thrust24THRUST_300001_SM_1000_NS8cuda_cub20__uninitialized_fill7functorINS7_10device_ptrIiEEiEEEEvT0_T1__param_0];
	mov.u32 	%r9, %ctaid.x;
	mul.wide.u32 	%rd1, %r9, 512;
	sub.s64 	%rd2, %rd5, %rd1;
	setp.lt.u64 	%p1, %rd2, 512;
	@%p1 bra 	$L__BB2_2;
	mov.u32 	%r11, %tid.x;
	cvta.to.global.u64 	%rd11, %rd4;
	cvt.u64.u32 	%rd12, %r11;
	add.s64 	%rd13, %rd1, %rd12;
	shl.b64 	%rd14, %rd13, 2;
	add.s64 	%rd15, %rd11, %rd14;
	st.global.u32 	[%rd15], %r3;
	st.global.u32 	[%rd15+1024], %r3;
	bra.uni 	$L__BB2_6;
$L__BB2_2:
	cvta.to.global.u64 	%rd6, %rd4;
	mov.u32 	%r2, %tid.x;
	cvt.u64.u32 	%rd7, %r2;
	setp.le.u64 	%p2, %rd2, %rd7;
	add.s64 	%rd8, %rd1, %rd7;
	shl.b64 	%rd9, %rd8, 2;
	add.s64 	%rd3, %rd6, %rd9;
	@%p2 bra 	$L__BB2_4;
	st.global.u32 	[%rd3], %r3;
$L__BB2_4:
	add.s32 	%r10, %r2, 256;
	cvt.u64.u32 	%rd10, %r10;
	setp.le.u64 	%p3, %rd2, %rd10;
	@%p3 bra 	$L__BB2_6;
	st.global.u32 	[%rd3+1024], %r3;
$L__BB2_6:
	ret;

}
	// .globl	_ZN3cub18CUB_300001_SM_10006detail8for_each13static_kernelINS2_12policy_hub_t12policy_500_tElN6thrust24THRUST_300001_SM_1000_NS8cuda_cub6__fill7functorINS7_6detail15normal_iteratorINS7_10device_ptrIiEEEEiEEEEvT0_T1_
.visible .entry _ZN3cub18CUB_300001_SM_10006detail8for_each13static_kernelINS2_12policy_hub_t12policy_500_tElN6thrust24THRUST_300001_SM_1000_NS8cuda_cub6__fill7functorINS7_6detail15normal_iteratorINS7_10device_ptrIiEEEEiEEEEvT0_T1_(
	.param .u64 _ZN3cub18CUB_300001_SM_10006detail8for_each13static_kernelINS2_12policy_hub_t12policy_500_tElN6thrust24THRUST_300001_SM_1000_NS8cuda_cub6__fill7functorINS7_6detail15normal_iteratorINS7_10device_ptrIiEEEEiEEEEvT0_T1__param_0,
	.param .align 8 .b8 _ZN3cub18CUB_300001_SM_10006detail8for_each13static_kernelINS2_12policy_hub_t12policy_500_tElN6thrust24THRUST_300001_SM_1000_NS8cuda_cub6__fill7functorINS7_6detail15normal_iteratorINS7_10device_ptrIiEEEEiEEEEvT0_T1__param_1[16]
)
.maxntid 256
{
	.reg .pred 	%p<4>;
	.reg .b16 	%rs<5>;
	.reg .b32 	%r<12>;
	.reg .b64 	%rd<17>;

	ld.param.u32 	%r3, [_ZN3cub18CUB_300001_SM_10006detail8for_each13static_kernelINS2_12policy_hub_t12policy_500_tElN6thrust24THRUST_300001_SM_1000_NS8cuda_cub6__fill7functorINS7_6detail15normal_iteratorINS7_10device_ptrIiEEEEiEEEEvT0_T1__param_1+8];
	ld.param.u64 	%rd5, [_ZN3cub18CUB_300001_SM_10006detail8for_each13static_kernelINS2_12policy_hub_t12policy_500_tElN6thrust24THRUST_300001_SM_1000_NS8cuda_cub6__fill7functorINS7_6detail15normal_iteratorINS7_10device_ptrIiEEEEiEEEEvT0_T1__param_1];
	ld.param.u64 	%rd6, [_ZN3cub18CUB_300001_SM_10006detail8for_each13static_kernelINS2_12policy_hub_t12policy_500_tElN6thrust24THRUST_300001_SM_1000_NS8cuda_cub6__fill7functorINS7_6detail15normal_iteratorINS7_10device_ptrIiEEEEiEEEEvT0_T1__param_0];
	mov.u32 	%r9, %ctaid.x;
	mul.wide.u32 	%rd1, %r9, 512;
	sub.s64 	%rd2, %rd6, %rd1;
	setp.lt.s64 	%p1, %rd2, 512;
	@%p1 bra 	$L__BB3_2;
	mov.u32 	%r11, %tid.x;
	cvta.to.global.u64 	%rd12, %rd5;
	cvt.u64.u32 	%rd13, %r11;
	add.s64 	%rd14, %rd1, %rd13;
	shl.b64 	%rd15, %rd14, 2;
	add.s64 	%rd16, %rd12, %rd15;
	st.global.u32 	[%rd16], %r3;
	st.global.u32 	[%rd16+1024], %r3;
	bra.uni 	$L__BB3_6;
$L__BB3_2:
	cvta.to.global.u64 	%rd7, %rd5;
	mov.u32 	%r2, %tid.x;
	cvt.s64.s32 	%rd3, %rd2;
	cvt.u64.u32 	%rd8, %r2;
	setp.le.s64 	%p2, %rd3, %rd8;
	add.s64 	%rd9, %rd1, %rd8;
	shl.b64 	%rd10, %rd9, 2;
	add.s64 	%rd4, %rd7, %rd10;
	@%p2 bra 	$L__BB3_4;
	st.global.u32 	[%rd4], %r3;
$L__BB3_4:
	add.s32 	%r10, %r2, 256;
	cvt.u64.u32 	%rd11, %r10;
	setp.le.s64 	%p3, %rd3, %rd11;
	@%p3 bra 	$L__BB3_6;
	st.global.u32 	[%rd4+1024], %r3;
$L__BB3_6:
	ret;

}


// ===== COMPILED SASS (sm_100) =====

	.target	sm_100

	.elftype	@"ET_EXEC"


//--------------------- .note.nv.tkinfo           --------------------------
	.section	.note.nv.tkinfo,"",@"SHT_NOTE"
	.sectionflags	@"SHF_NOTE_NV_TKINFO"
	.tkinfo
        /*0018*/ 	.word	0x00000002
        /*0030*/ 	.string	""
        /*0030*/ 	.string	"ptxas"
        /*0030*/ 	.string	"Cuda compilation tools, release 13.0, V13.0.88"
        /*0030*/ 	.string	"Build cuda_13.0.r13.0/compiler.36424714_0"
        /*0030*/ 	.string	"-arch sm_100 -m 64 "



//--------------------- .note.nv.cuinfo           --------------------------
	.section	.note.nv.cuinfo,"",@"SHT_NOTE"
	.sectionflags	@"SHF_NOTE_NV_CUINFO"
        /*0018*/ 	.short	0x0002
        /*001a*/ 	.short	0x0064
        /*001c*/ 	.short	0x0082
	.zero		2


//--------------------- .nv.info                  --------------------------
	.section	.nv.info,"",@"SHT_CUDA_INFO"
	.align	4


	//----- nvinfo : EIATTR_REGCOUNT
	.align		4
        /*0000*/ 	.byte	0x04, 0x2f
        /*0002*/ 	.short	(.L_44 - .L_43)
	.align		4
.L_43:
        /*0004*/ 	.word	index@(_Z4testPiiS_i)
        /*0008*/ 	.word	0x00000010


	//----- nvinfo : EIATTR_FRAME_SIZE
	.align		4
.L_44:
        /*000c*/ 	.byte	0x04, 0x11
        /*000e*/ 	.short	(.L_46 - .L_45)
	.align		4
.L_45:
        /*0010*/ 	.word	index@(_Z4testPiiS_i)
        /*0014*/ 	.word	0x00000000


	//----- nvinfo : EIATTR_REGCOUNT
	.align		4
.L_46:
        /*0018*/ 	.byte	0x04, 0x2f
        /*001a*/ 	.short	(.L_48 - .L_47)
	.align		4
.L_47:
        /*001c*/ 	.word	index@(_ZN3cub18CUB_300001_SM_10006detail11EmptyKernelIvEEvv)
        /*0020*/ 	.word	0x00000004


	//----- nvinfo : EIATTR_FRAME_SIZE
	.align		4
.L_48:
        /*0024*/ 	.byte	0x04, 0x11
        /*0026*/ 	.short	(.L_50 - .L_49)
	.align		4
.L_49:
        /*0028*/ 	.word	index@(_ZN3cub18CUB_300001_SM_10006detail11EmptyKernelIvEEvv)
        /*002c*/ 	.word	0x00000000


	//----- nvinfo : EIATTR_REGCOUNT
	.align		4
.L_50:
        /*0030*/ 	.byte	0x04, 0x2f
        /*0032*/ 	.short	(.L_52 - .L_51)
	.align		4
.L_51:
        /*0034*/ 	.word	index@(_ZN3cub18CUB_300001_SM_10006detail8for_each13static_kernelINS2_12policy_hub_t12policy_500_tEmN6thrust24THRUST_300001_SM_1000_NS8cuda_cub20__uninitialized_fill7functorINS7_10device_ptrIiEEiEEEEvT0_T1_)
        /*0038*/ 	.word	0x00000008


	//----- nvinfo : EIATTR_FRAME_SIZE
	.align		4
.L_52:
        /*003c*/ 	.byte	0x04, 0x11
        /*003e*/ 	.short	(.L_54 - .L_53)
	.align		4
.L_53:
        /*0040*/ 	.word	index@(_ZN3cub18CUB_300001_SM_10006detail8for_each13static_kernelINS2_12policy_hub_t12policy_500_tEmN6thrust24THRUST_300001_SM_1000_NS8cuda_cub20__uninitialized_fill7functorINS7_10device_ptrIiEEiEEEEvT0_T1_)
        /*0044*/ 	.word	0x00000000


	//----- nvinfo : EIATTR_REGCOUNT
	.align		4
.L_54:
        /*0048*/ 	.byte	0x04, 0x2f
        /*004a*/ 	.short	(.L_56 - .L_55)
	.align		4
.L_55:
        /*004c*/ 	.word	index@(_ZN3cub18CUB_300001_SM_10006detail8for_each13static_kernelINS2_12policy_hub_t12policy_500_tElN6thrust24THRUST_300001_SM_1000_NS8cuda_cub6__fill7functorINS7_6detail15normal_iteratorINS7_10device_ptrIiEEEEiEEEEvT0_T1_)
        /*0050*/ 	.word	0x00000008


	//----- nvinfo : EIATTR_FRAME_SIZE
	.align		4
.L_56:
        /*0054*/ 	.byte	0x04, 0x11
        /*0056*/ 	.short	(.L_58 - .L_57)
	.align		4
.L_57:
        /*0058*/ 	.word	index@(_ZN3cub18CUB_300001_SM_10006detail8for_each13static_kernelINS2_12policy_hub_t12policy_500_tElN6thrust24THRUST_300001_SM_1000_NS8cuda_cub6__fill7functorINS7_6detail15normal_iteratorINS7_10device_ptrIiEEEEiEEEEvT0_T1_)
        /*005c*/ 	.word	0x00000000


	//----- nvinfo : EIATTR_MIN_STACK_SIZE
	.align		4
.L_58:
        /*0060*/ 	.byte	0x04, 0x12
        /*0062*/ 	.short	(.L_60 - .L_59)
	.align		4
.L_59:
        /*0064*/ 	.word	index@(_ZN3cub18CUB_300001_SM_10006detail8for_each13static_kernelINS2_12policy_hub_t12policy_500_tElN6thrust24THRUST_300001_SM_1000_NS8cuda_cub6__fill7functorINS7_6detail15normal_iteratorINS7_10device_ptrIiEEEEiEEEEvT0_T1_)
        /*0068*/ 	.word	0x00000000


	//----- nvinfo : EIATTR_MIN_STACK_SIZE
	.align		4
.L_60:
        /*006c*/ 	.byte	0x04, 0x12
        /*006e*/ 	.short	(.L_62 - .L_61)
	.align		4
.L_61:
        /*0070*/ 	.word	index@(_ZN3cub18CUB_300001_SM_10006detail8for_each13static_kernelINS2_12policy_hub_t12policy_500_tEmN6thrust24THRUST_300001_SM_1000_NS8cuda_cub20__uninitialized_fill7functorINS7_10device_ptrIiEEiEEEEvT0_T1_)
        /*0074*/ 	.word	0x00000000


	//----- nvinfo : EIATTR_MIN_STACK_SIZE
	.align		4
.L_62:
        /*0078*/ 	.byte	0x04, 0x12
        /*007a*/ 	.short	(.L_64 - .L_63)
	.align		4
.L_63:
        /*007c*/ 	.word	index@(_ZN3cub18CUB_300001_SM_10006detail11EmptyKernelIvEEvv)
        /*0080*/ 	.word	0x00000000


	//----- nvinfo : EIATTR_MIN_STACK_SIZE
	.align		4
.L_64:
        /*0084*/ 	.byte	0x04, 0x12
        /*0086*/ 	.short	(.L_66 - .L_65)
	.align		4
.L_65:
        /*0088*/ 	.word	index@(_Z4testPiiS_i)
        /*008c*/ 	.word	0x00000000
.L_66:


//--------------------- .nv.compat                --------------------------
	.section	.nv.compat,"",@"SHT_CUDA_COMPAT_INFO"
	.align	4
        /*0000*/ 	.byte	0x02, 0x09, 0x00, 0x00, 0x02, 0x02, 0x01, 0x00, 0x02, 0x05, 0x05, 0x00, 0x03, 0x07, 0x01, 0x01
        /*0010*/ 	.byte	0x02, 0x03, 0x00, 0x00, 0x02, 0x06, 0x01, 0x00, 0x04, 0x0b, 0x08, 0x00, 0x09, 0x00, 0x00, 0x00
        /*0020*/ 	.byte	0x00, 0x00, 0x00, 0x00


//--------------------- .nv.info._ZN3cub18CUB_300001_SM_10006detail8for_each13static_kernelINS2_12policy_hub_t12policy_500_tElN6thrust24THRUST_300001_SM_1000_NS8cuda_cub6__fill7functorINS7_6detail15normal_iteratorINS7_10device_ptrIiEEEEiEEEEvT0_T1_ --------------------------
	.section	.nv.info._ZN3cub18CUB_300001_SM_10006detail8for_each13static_kernelINS2_12policy_hub_t12policy_500_tElN6thrust24THRUST_300001_SM_1000_NS8cuda_cub6__fill7functorINS7_6detail15normal_iteratorINS7_10device_ptrIiEEEEiEEEEvT0_T1_,"",@"SHT_CUDA_INFO"
	.sectionflags	@""
	.align	4


	//----- nvinfo : EIATTR_CUDA_API_VERSION
	.align		4
        /*0000*/ 	.byte	0x04, 0x37
        /*0002*/ 	.short	(.L_68 - .L_67)
.L_67:
        /*0004*/ 	.word	0x00000082


	//----- nvinfo : EIATTR_KPARAM_INFO
	.align		4
.L_68:
        /*0008*/ 	.byte	0x04, 0x17
        /*000a*/ 	.short	(.L_70 - .L_69)
.L_69:
        /*000c*/ 	.word	0x00000000
        /*0010*/ 	.short	0x0001
        /*0012*/ 	.short	0x0008
        /*0014*/ 	.byte	0x00, 0xf0, 0x41, 0x00


	//----- nvinfo : EIATTR_KPARAM_INFO
	.align		4
.L_70:
        /*0018*/ 	.byte	0x04, 0x17
        /*001a*/ 	.short	(.L_72 - .L_71)
.L_71:
        /*001c*/ 	.word	0x00000000
        /*0020*/ 	.short	0x0000
        /*0022*/ 	.short	0x0000
        /*0024*/ 	.byte	0x00, 0xf0, 0x21, 0x00


	//----- nvinfo : EIATTR_SPARSE_MMA_MASK
	.align		4
.L_72:
        /*0028*/ 	.byte	0x03, 0x50
        /*002a*/ 	.short	0x0000


	//----- nvinfo : EIATTR_MAXREG_COUNT
	.align		4
        /*002c*/ 	.byte	0x03, 0x1b
        /*002e*/ 	.short	0x00ff


	//----- nvinfo : EIATTR_MERCURY_ISA_VERSION
	.align		4
        /*0030*/ 	.byte	0x03, 0x5f
        /*0032*/ 	.short	0x0101


	//----- nvinfo : EIATTR_VRC_CTA_INIT_COUNT
	.align		4
        /*0034*/ 	.byte	0x02, 0x4a
	.zero		1
	.zero		1


	//----- nvinfo : EIATTR_EXIT_INSTR_OFFSETS
	.align		4
        /*0038*/ 	.byte	0x04, 0x1c
        /*003a*/ 	.short	(.L_74 - .L_73)


	//   ....[0]....
.L_73:
        /*003c*/ 	.word	0x00000130


	//   ....[1]....
        /*0040*/ 	.word	0x00000240


	//   ....[2]....
        /*0044*/ 	.word	0x00000270


	//----- nvinfo : EIATTR_MAX_THREADS
	.align		4
.L_74:
        /*0048*/ 	.byte	0x04, 0x05
        /*004a*/ 	.short	(.L_76 - .L_75)
.L_75:
        /*004c*/ 	.word	0x00000100
        /*0050*/ 	.word	0x00000001
        /*0054*/ 	.word	0x00000001


	//----- nvinfo : EIATTR_CBANK_PARAM_SIZE
	.align		4
.L_76:
        /*0058*/ 	.byte	0x03, 0x19
        /*005a*/ 	.short	0x0018


	//----- nvinfo : EIATTR_PARAM_CBANK
	.align		4
        /*005c*/ 	.byte	0x04, 0x0a
        /*005e*/ 	.short	(.L_78 - .L_77)
	.align		4
.L_77:
        /*0060*/ 	.word	index@(.nv.constant0._ZN3cub18CUB_300001_SM_10006detail8for_each13static_kernelINS2_12policy_hub_t12policy_500_tElN6thrust24THRUST_300001_SM_1000_NS8cuda_cub6__fill7functorINS7_6detail15normal_iteratorINS7_10device_ptrIiEEEEiEEEEvT0_T1_)
        /*0064*/ 	.short	0x0380
        /*0066*/ 	.short	0x0018


	//----- nvinfo : EIATTR_SW_WAR
	.align		4
.L_78:
        /*0068*/ 	.byte	0x04, 0x36
        /*006a*/ 	.short	(.L_80 - .L_79)
.L_79:
        /*006c*/ 	.word	0x00000008
.L_80:


//--------------------- .nv.info._ZN3cub18CUB_300001_SM_10006detail8for_each13static_kernelINS2_12policy_hub_t12policy_500_tEmN6thrust24THRUST_300001_SM_1000_NS8cuda_cub20__uninitialized_fill7functorINS7_10device_ptrIiEEiEEEEvT0_T1_ --------------------------
	.section	.nv.info._ZN3cub18CUB_300001_SM_10006detail8for_each13static_kernelINS2_12policy_hub_t12policy_500_tEmN6thrust24THRUST_300001_SM_1000_NS8cuda_cub20__uninitialized_fill7functorINS7_10device_ptrIiEEiEEEEvT0_T1_,"",@"SHT_CUDA_INFO"
	.sectionflags	@""
	.align	4


	//----- nvinfo : EIATTR_CUDA_API_VERSION
	.align		4
        /*0000*/ 	.byte	0x04, 0x37
        /*0002*/ 	.short	(.L_82 - .L_81)
.L_81:
        /*0004*/ 	.word	0x00000082


	//----- nvinfo : EIATTR_KPARAM_INFO
	.align		4
.L_82:
        /*0008*/ 	.byte	0x04, 0x17
        /*000a*/ 	.short	(.L_84 - .L_83)
.L_83:
        /*000c*/ 	.word	0x00000000
        /*0010*/ 	.short	0x0001
        /*0012*/ 	.short	0x0008
        /*0014*/ 	.byte	0x00, 0xf0, 0x41, 0x00


	//----- nvinfo : EIATTR_KPARAM_INFO
	.align		4
.L_84:
        /*0018*/ 	.byte	0x04, 0x17
        /*001a*/ 	.short	(.L_86 - .L_85)
.L_85:
        /*001c*/ 	.word	0x00000000
        /*0020*/ 	.short	0x0000
        /*0022*/ 	.short	0x0000
        /*0024*/ 	.byte	0x00, 0xf0, 0x21, 0x00


	//----- nvinfo : EIATTR_SPARSE_MMA_MASK
	.align		4
.L_86:
        /*0028*/ 	.byte	0x03, 0x50
        /*002a*/ 	.short	0x0000


	//----- nvinfo : EIATTR_MAXREG_COUNT
	.align		4
        /*002c*/ 	.byte	0x03, 0x1b
        /*002e*/ 	.short	0x00ff


	//----- nvinfo : EIATTR_MERCURY_ISA_VERSION
	.align		4
        /*0030*/ 	.byte	0x03, 0x5f
        /*0032*/ 	.short	0x0101


	//----- nvinfo : EIATTR_VRC_CTA_INIT_COUNT
	.align		4
        /*0034*/ 	.byte	0x02, 0x4a
	.zero		1
	.zero		1


	//----- nvinfo : EIATTR_EXIT_INSTR_OFFSETS
	.align		4
        /*0038*/ 	.byte	0x04, 0x1c
        /*003a*/ 	.short	(.L_88 - .L_87)


	//   ....[0]....
.L_87:
        /*003c*/ 	.word	0x00000130


	//   ....[1]....
        /*0040*/ 	.word	0x00000230


	//   ....[2]....
        /*0044*/ 	.word	0x00000260


	//----- nvinfo : EIATTR_MAX_THREADS
	.align		4
.L_88:
        /*0048*/ 	.byte	0x04, 0x05
        /*004a*/ 	.short	(.L_90 - .L_89)
.L_89:
        /*004c*/ 	.word	0x00000100
        /*0050*/ 	.word	0x00000001
        /*0054*/ 	.word	0x00000001


	//----- nvinfo : EIATTR_CBANK_PARAM_SIZE
	.align		4
.L_90:
        /*0058*/ 	.byte	0x03, 0x19
        /*005a*/ 	.short	0x0018


	//----- nvinfo : EIATTR_PARAM_CBANK
	.align		4
        /*005c*/ 	.byte	0x04, 0x0a
        /*005e*/ 	.short	(.L_92 - .L_91)
	.align		4
.L_91:
        /*0060*/ 	.word	index@(.nv.constant0._ZN3cub18CUB_300001_SM_10006detail8for_each13static_kernelINS2_12policy_hub_t12policy_500_tEmN6thrust24THRUST_300001_SM_1000_NS8cuda_cub20__uninitialized_fill7functorINS7_10device_ptrIiEEiEEEEvT0_T1_)
        /*0064*/ 	.short	0x0380
        /*0066*/ 	.short	0x0018


	//----- nvinfo : EIATTR_SW_WAR
	.align		4
.L_92:
        /*0068*/ 	.byte	0x04, 0x36
        /*006a*/ 	.short	(.L_94 - .L_93)
.L_93:
        /*006c*/ 	.word	0x00000008
.L_94:


//--------------------- .nv.info._ZN3cub18CUB_300001_SM_10006detail11EmptyKernelIvEEvv --------------------------
	.section	.nv.info._ZN3cub18CUB_300001_SM_10006detail11EmptyKernelIvEEvv,"",@"SHT_CUDA_INFO"
	.sectionflags	@""
	.align	4


	//----- nvinfo : EIATTR_CUDA_API_VERSION
	.align		4
        /*0000*/ 	.byte	0x04, 0x37
        /*0002*/ 	.short	(.L_96 - .L_95)
.L_95:
        /*0004*/ 	.word	0x00000082


	//----- nvinfo : EIATTR_SPARSE_MMA_MASK
	.align		4
.L_96:
        /*0008*/ 	.byte	0x03, 0x50
        /*000a*/ 	.short	0x0000


	//----- nvinfo : EIATTR_MAXREG_COUNT
	.align		4
        /*000c*/ 	.byte	0x03, 0x1b
        /*000e*/ 	.short	0x00ff


	//----- nvinfo : EIATTR_MERCURY_ISA_VERSION
	.align		4
        /*0010*/ 	.byte	0x03, 0x5f
        /*0012*/ 	.short	0x0101


	//----- nvinfo : EIATTR_VRC_CTA_INIT_COUNT
	.align		4
        /*0014*/ 	.byte	0x02, 0x4a
	.zero		1
	.zero		1


	//----- nvinfo : EIATTR_EXIT_INSTR_OFFSETS
	.align		4
        /*0018*/ 	.byte	0x04, 0x1c
        /*001a*/ 	.short	(.L_98 - .L_97)


	//   ....[0]....
.L_97:
        /*001c*/ 	.word	0x00000010


	//----- nvinfo : EIATTR_SW_WAR
	.align		4
.L_98:
        /*0020*/ 	.byte	0x04, 0x36
        /*0022*/ 	.short	(.L_100 - .L_99)
.L_99:
        /*0024*/ 	.word	0x00000008
.L_100:


//--------------------- .nv.info._Z4testPiiS_i    --------------------------
	.section	.nv.info._Z4testPiiS_i,"",@"SHT_CUDA_INFO"
	.sectionflags	@""
	.align	4


	//----- nvinfo : EIATTR_CUDA_API_VERSION
	.align		4
        /*0000*/ 	.byte	0x04, 0x37
        /*0002*/ 	.short	(.L_102 - .L_101)
.L_101:
        /*0004*/ 	.word	0x00000082


	//----- nvinfo : EIATTR_KPARAM_INFO
	.align		4
.L_102:
        /*0008*/ 	.byte	0x04, 0x17
        /*000a*/ 	.short	(.L_104 - .L_103)
.L_103:
        /*000c*/ 	.word	0x00000000
        /*0010*/ 	.short	0x0003
        /*0012*/ 	.short	0x0018
        /*0014*/ 	.byte	0x00, 0xf0, 0x11, 0x00


	//----- nvinfo : EIATTR_KPARAM_INFO
	.align		4
.L_104:
        /*0018*/ 	.byte	0x04, 0x17
        /*001a*/ 	.short	(.L_106 - .L_105)
.L_105:
        /*001c*/ 	.word	0x00000000
        /*0020*/ 	.short	0x0002
        /*0022*/ 	.short	0x0010
        /*0024*/ 	.byte	0x00, 0xf5, 0x21, 0x00


	//----- nvinfo : EIATTR_KPARAM_INFO
	.align		4
.L_106:
        /*0028*/ 	.byte	0x04, 0x17
        /*002a*/ 	.short	(.L_108 - .L_107)
.L_107:
        /*002c*/ 	.word	0x00000000
        /*0030*/ 	.short	0x0001
        /*0032*/ 	.short	0x0008
        /*0034*/ 	.byte	0x00, 0xf0, 0x11, 0x00


	//----- nvinfo : EIATTR_KPARAM_INFO
	.align		4
.L_108:
        /*0038*/ 	.byte	0x04, 0x17
        /*003a*/ 	.short	(.L_110 - .L_109)
.L_109:
        /*003c*/ 	.word	0x00000000
        /*0040*/ 	.short	0x0000
        /*0042*/ 	.short	0x0000
        /*0044*/ 	.byte	0x00, 0xf5, 0x21, 0x00


	//----- nvinfo : EIATTR_SPARSE_MMA_MASK
	.align		4
.L_110:
        /*0048*/ 	.byte	0x03, 0x50
        /*004a*/ 	.short	0x0000


	//----- nvinfo : EIATTR_MAXREG_COUNT
	.align		4
        /*004c*/ 	.byte	0x03, 0x1b
        /*004e*/ 	.short	0x00ff


	//----- nvinfo : EIATTR_MERCURY_ISA_VERSION
	.align		4
        /*0050*/ 	.byte	0x03, 0x5f
        /*0052*/ 	.short	0x0101


	//----- nvinfo : EIATTR_VRC_CTA_INIT_COUNT
	.align		4
        /*0054*/ 	.byte	0x02, 0x4a
	.zero		1
	.zero		1


	//----- nvinfo : EIATTR_EXIT_INSTR_OFFSETS
	.align		4
        /*0058*/ 	.byte	0x04, 0x1c
        /*005a*/ 	.short	(.L_112 - .L_111)


	//   ....[0]....
.L_111:
        /*005c*/ 	.word	0x00000040


	//   ....[1]....
        /*0060*/ 	.word	0x00000090


	//   ....[2]....
        /*0064*/ 	.word	0x00000510


	//----- nvinfo : EIATTR_CRS_STACK_SIZE
	.align		4
.L_112:
        /*0068*/ 	.byte	0x04, 0x1e
        /*006a*/ 	.short	(.L_114 - .L_113)
.L_113:
        /*006c*/ 	.word	0x00000000


	//----- nvinfo : EIATTR_CBANK_PARAM_SIZE
	.align		4
.L_114:
        /*0070*/ 	.byte	0x03, 0x19
        /*0072*/ 	.short	0x001c


	//----- nvinfo : EIATTR_PARAM_CBANK
	.align		4
        /*0074*/ 	.byte	0x04, 0x0a
        /*0076*/ 	.short	(.L_116 - .L_115)
	.align		4
.L_115:
        /*0078*/ 	.word	index@(.nv.constant0._Z4testPiiS_i)
        /*007c*/ 	.short	0x0380
        /*007e*/ 	.short	0x001c


	//----- nvinfo : EIATTR_SW_WAR
	.align		4
.L_116:
        /*0080*/ 	.byte	0x04, 0x36
        /*0082*/ 	.short	(.L_118 - .L_117)
.L_117:
        /*0084*/ 	.word	0x00000008
.L_118:


//--------------------- .nv.callgraph             --------------------------
	.section	.nv.callgraph,"",@"SHT_CUDA_CALLGRAPH"
	.align	4
	.sectionentsize	8
	.align		4
        /*0000*/ 	.word	0x00000000
	.align		4
        /*0004*/ 	.word	0xffffffff
	.align		4
        /*0008*/ 	.word	0x00000000
	.align		4
        /*000c*/ 	.word	0xfffffffe
	.align		4
        /*0010*/ 	.word	0x00000000
	.align		4
        /*0014*/ 	.word	0xfffffffd
	.align		4
        /*0018*/ 	.word	0x00000000
	.align		4
        /*001c*/ 	.word	0xfffffffc


//--------------------- .nv.constant4             --------------------------
	.section	.nv.constant4,"a",@progbits
	.align	8
	.align		8
.nv.constant4:
        /*0000*/ 	.dword	_ZN34_INTERNAL_abe997a3_4_k_cu_6924d01d4cuda3std3__45__cpo5beginE
	.align		8
        /*0008*/ 	.dword	_ZN34_INTERNAL_abe997a3_4_k_cu_6924d01d4cuda3std3__45__cpo3endE
	.align		8
        /*0010*/ 	.dword	_ZN34_INTERNAL_abe997a3_4_k_cu_6924d01d4cuda3std3__45__cpo6cbeginE
	.align		8
        /*0018*/ 	.dword	_ZN34_INTERNAL_abe997a3_4_k_cu_6924d01d4cuda3std3__45__cpo4cendE
	.align		8
        /*0020*/ 	.dword	_ZN34_INTERNAL_abe997a3_4_k_cu_6924d01d4cuda3std3__45__cpo6rbeginE
	.align		8
        /*0028*/ 	.dword	_ZN34_INTERNAL_abe997a3_4_k_cu_6924d01d4cuda3std3__45__cpo4rendE
	.align		8
        /*0030*/ 	.dword	_ZN34_INTERNAL_abe997a3_4_k_cu_6924d01d4cuda3std3__45__cpo7crbeginE
	.align		8
        /*0038*/ 	.dword	_ZN34_INTERNAL_abe997a3_4_k_cu_6924d01d4cuda3std3__45__cpo5crendE
	.align		8
        /*0040*/ 	.dword	_ZN34_INTERNAL_abe997a3_4_k_cu_6924d01d4cuda3std3__436_GLOBAL__N__abe997a3_4_k_cu_6924d01d6ignoreE
	.align		8
        /*0048*/ 	.dword	_ZN34_INTERNAL_abe997a3_4_k_cu_6924d01d4cuda3std3__419piecewise_constructE
	.align		8
        /*0050*/ 	.dword	_ZN34_INTERNAL_abe997a3_4_k_cu_6924d01d4cuda3std3__48in_placeE
	.align		8
        /*0058*/ 	.dword	_ZN34_INTERNAL_abe997a3_4_k_cu_6924d01d4cuda3std3__420unreachable_sentinelE
	.align		8
        /*0060*/ 	.dword	_ZN34_INTERNAL_abe997a3_4_k_cu_6924d01d4cuda3std3__47nulloptE
	.align		8
        /*0068*/ 	.dword	_ZN34_INTERNAL_abe997a3_4_k_cu_6924d01d4cuda3std3__48unexpectE
	.align		8
        /*0070*/ 	.dword	_ZN34_INTERNAL_abe997a3_4_k_cu_6924d01d4cuda3std6ranges3__45__cpo4swapE
	.align		8
        /*0078*/ 	.dword	_ZN34_INTERNAL_abe997a3_4_k_cu_6924d01d4cuda3std6ranges3__45__cpo9iter_moveE
	.align		8
        /*0080*/ 	.dword	_ZN34_INTERNAL_abe997a3_4_k_cu_6924d01d4cuda3std6ranges3__45__cpo5beginE
	.align		8
        /*0088*/ 	.dword	_ZN34_INTERNAL_abe997a3_4_k_cu_6924d01d4cuda3std6ranges3__45__cpo3endE
	.align		8
        /*0090*/ 	.dword	_ZN34_INTERNAL_abe997a3_4_k_cu_6924d01d4cuda3std6ranges3__45__cpo6cbeginE
	.align		8
        /*0098*/ 	.dword	_ZN34_INTERNAL_abe997a3_4_k_cu_6924d01d4cuda3std6ranges3__45__cpo4cendE
	.align		8
        /*00a0*/ 	.dword	_ZN34_INTERNAL_abe997a3_4_k_cu_6924d01d4cuda3std6ranges3__45__cpo7advanceE
	.align		8
        /*00a8*/ 	.dword	_ZN34_INTERNAL_abe997a3_4_k_cu_6924d01d4cuda3std6ranges3__45__cpo9iter_swapE
	.align		8
        /*00b0*/ 	.dword	_ZN34_INTERNAL_abe997a3_4_k_cu_6924d01d4cuda3std6ranges3__45__cpo4nextE
	.align		8
        /*00b8*/ 	.dword	_ZN34_INTERNAL_abe997a3_4_k_cu_6924d01d4cuda3std6ranges3__45__cpo4prevE
	.align		8
        /*00c0*/ 	.dword	_ZN34_INTERNAL_abe997a3_4_k_cu_6924d01d4cuda3std6ranges3__45__cpo4dataE
	.align		8
        /*00c8*/ 	.dword	_ZN34_INTERNAL_abe997a3_4_k_cu_6924d01d4cuda3std6ranges3__45__cpo5cdataE
	.align		8
        /*00d0*/ 	.dword	_ZN34_INTERNAL_abe997a3_4_k_cu_6924d01d4cuda3std6ranges3__45__cpo4sizeE
	.align		8
        /*00d8*/ 	.dword	_ZN34_INTERNAL_abe997a3_4_k_cu_6924d01d4cuda3std6ranges3__45__cpo5ssizeE
	.align		8
        /*00e0*/ 	.dword	_ZN34_INTERNAL_abe997a3_4_k_cu_6924d01d4cuda3std6ranges3__45__cpo8distanceE
	.align		8
        /*00e8*/ 	.dword	_ZN34_INTERNAL_abe997a3_4_k_cu_6924d01d6thrust24THRUST_300001_SM_1000_NS8cuda_cub3parE
	.align		8
        /*00f0*/ 	.dword	_ZN34_INTERNAL_abe997a3_4_k_cu_6924d01d6thrust24THRUST_300001_SM_1000_NS8cuda_cub10par_nosyncE
	.align		8
        /*00f8*/ 	.dword	_ZN34_INTERNAL_abe997a3_4_k_cu_6924d01d6thrust24THRUST_300001_SM_1000_NS6system6detail10sequential3seqE
	.align		8
        /*0100*/ 	.dword	_ZN34_INTERNAL_abe997a3_4_k_cu_6924d01d6thrust24THRUST_300001_SM_1000_NS12placeholders2_1E
	.align		8
        /*0108*/ 	.dword	_ZN34_INTERNAL_abe997a3_4_k_cu_6924d01d6thrust24THRUST_300001_SM_1000_NS12placeholders2_2E
	.align		8
        /*0110*/ 	.dword	_ZN34_INTERNAL_abe997a3_4_k_cu_6924d01d6thrust24THRUST_300001_SM_1000_NS12placeholders2_3E
	.align		8
        /*0118*/ 	.dword	_ZN34_INTERNAL_abe997a3_4_k_cu_6924d01d6thrust24THRUST_300001_SM_1000_NS12placeholders2_4E
	.align		8
        /*0120*/ 	.dword	_ZN34_INTERNAL_abe997a3_4_k_cu_6924d01d6thrust24THRUST_300001_SM_1000_NS12placeholders2_5E
	.align		8
        /*0128*/ 	.dword	_ZN34_INTERNAL_abe997a3_4_k_cu_6924d01d6thrust24THRUST_300001_SM_1000_NS12placeholders2_6E
	.align		8
        /*0130*/ 	.dword	_ZN34_INTERNAL_abe997a3_4_k_cu_6924d01d6thrust24THRUST_300001_SM_1000_NS12placeholders2_7E
	.align		8
        /*0138*/ 	.dword	_ZN34_INTERNAL_abe997a3_4_k_cu_6924d01d6thrust24THRUST_300001_SM_1000_NS12placeholders2_8E
	.align		8
        /*0140*/ 	.dword	_ZN34_INTERNAL_abe997a3_4_k_cu_6924d01d6thrust24THRUST_300001_SM_1000_NS12placeholders2_9E
	.align		8
        /*0148*/ 	.dword	_ZN34_INTERNAL_abe997a3_4_k_cu_6924d01d6thrust24THRUST_300001_SM_1000_NS12placeholders3_10E
	.align		8
        /*0150*/ 	.dword	_ZN34_INTERNAL_abe997a3_4_k_cu_6924d01d6thrust24THRUST_300001_SM_1000_NS3seqE


//--------------------- .text._ZN3cub18CUB_300001_SM_10006detail8for_each13static_kernelINS2_12policy_hub_t12policy_500_tElN6thrust24THRUST_300001_SM_1000_NS8cuda_cub6__fill7functorINS7_6detail15normal_iteratorINS7_10device_ptrIiEEEEiEEEEvT0_T1_ --------------------------
	.section	.text._ZN3cub18CUB_300001_SM_10006detail8for_each13static_kernelINS2_12policy_hub_t12policy_500_tElN6thrust24THRUST_300001_SM_1000_NS8cuda_cub6__fill7functorINS7_6detail15normal_iteratorINS7_10device_ptrIiEEEEiEEEEvT0_T1_,"ax",@progbits
	.align	128
        .global         _ZN3cub18CUB_300001_SM_10006detail8for_each13static_kernelINS2_12policy_hub_t12policy_500_tElN6thrust24THRUST_300001_SM_1000_NS8cuda_cub6__fill7functorINS7_6detail15normal_iteratorINS7_10device_ptrIiEEEEiEEEEvT0_T1_
        .type           _ZN3cub18CUB_300001_SM_10006detail8for_each13static_kernelINS2_12policy_hub_t12policy_500_tElN6thrust24THRUST_300001_SM_1000_NS8cuda_cub6__fill7functorINS7_6detail15normal_iteratorINS7_10device_ptrIiEEEEiEEEEvT0_T1_,@function
        .size           _ZN3cub18CUB_300001_SM_10006detail8for_each13static_kernelINS2_12policy_hub_t12policy_500_tElN6thrust24THRUST_300001_SM_1000_NS8cuda_cub6__fill7functorINS7_6detail15normal_iteratorINS7_10device_ptrIiEEEEiEEEEvT0_T1_,(.L_x_15 - _ZN3cub18CUB_300001_SM_10006detail8for_each13static_kernelINS2_12policy_hub_t12policy_500_tElN6thrust24THRUST_300001_SM_1000_NS8cuda_cub6__fill7functorINS7_6detail15normal_iteratorINS7_10device_ptrIiEEEEiEEEEvT0_T1_)
        .other          _ZN3cub18CUB_300001_SM_10006detail8for_each13static_kernelINS2_12policy_hub_t12policy_500_tElN6thrust24THRUST_300001_SM_1000_NS8cuda_cub6__fill7functorINS7_6detail15normal_iteratorINS7_10device_ptrIiEEEEiEEEEvT0_T1_,@"STO_CUDA_ENTRY STV_DEFAULT"
_ZN3cub18CUB_300001_SM_10006detail8for_each13static_kernelINS2_12policy_hub_t12policy_500_tElN6thrust24THRUST_300001_SM_1000_NS8cuda_cub6__fill7functorINS7_6detail15normal_iteratorINS7_10device_ptrIiEEEEiEEEEvT0_T1_:
.text._ZN3cub18CUB_300001_SM_10006detail8for_each13static_kernelINS2_12policy_hub_t12policy_500_tElN6thrust24THRUST_300001_SM_1000_NS8cuda_cub6__fill7functorINS7_6detail15normal_iteratorINS7_10device_ptrIiEEEEiEEEEvT0_T1_:
[----:B------:R-:W-:Y:S08]  /*0000*/  LDC R1, c[0x0][0x37c] ;  /* 0x0000df00ff017b82 */ /* 0x000ff00000000800 */
[----:B------:R-:W0:Y:S01]  /*0010*/  S2UR UR4, SR_CTAID.X ;  /* 0x00000000000479c3 */ /* 0x000e220000002500 */
[----:B------:R-:W1:Y:S01]  /*0020*/  LDCU.64 UR6, c[0x0][0x380] ;  /* 0x00007000ff0677ac */ /* 0x000e620008000a00 */
[----:B------:R-:W2:Y:S01]  /*0030*/  LDCU.64 UR8, c[0x0][0x358] ;  /* 0x00006b00ff0877ac */ /* 0x000ea20008000a00 */
[----:B0-----:R-:W-:-:S04]  /*0040*/  UIMAD.WIDE.U32 UR4, UR4, 0x200, URZ ;  /* 0x00000200040478a5 */ /* 0x001fc8000f8e00ff */
[----:B-1----:R-:W-:-:S04]  /*0050*/  UIADD3 UR6, UP0, UPT, -UR4, UR6, URZ ;  /* 0x0000000604067290 */ /* 0x002fc8000ff1e1ff */
[----:B------:R-:W-:Y:S02]  /*0060*/  UIADD3.X UR7, UPT, UPT, ~UR5, UR7, URZ, UP0, !UPT ;  /* 0x0000000705077290 */ /* 0x000fe400087fe5ff */
[----:B------:R-:W-:-:S04]  /*0070*/  UISETP.GE.U32.AND UP0, UPT, UR6, 0x200, UPT ;  /* 0x000002000600788c */ /* 0x000fc8000bf06070 */
[----:B------:R-:W-:-:S09]  /*0080*/  UISETP.GE.AND.EX UP0, UPT, UR7, URZ, UPT, UP0 ;  /* 0x000000ff0700728c */ /* 0x000fd2000bf06300 */
[----:B--2---:R-:W-:Y:S05]  /*0090*/  BRA.U !UP0, `(.L_x_0) ;  /* 0x0000000108287547 */ /* 0x004fea000b800000 */
[----:B------:R-:W0:Y:S01]  /*00a0*/  S2R R0, SR_TID.X ;  /* 0x0000000000007919 */ /* 0x000e220000002100 */
[----:B------:R-:W1:Y:S01]  /*00b0*/  LDCU.64 UR6, c[0x0][0x388] ;  /* 0x00007100ff0677ac */ /* 0x000e620008000a00 */
[----:B------:R-:W2:Y:S01]  /*00c0*/  LDC R5, c[0x0][0x390] ;  /* 0x0000e400ff057b82 */ /* 0x000ea20000000800 */
[----:B0-----:R-:W-:-:S05]  /*00d0*/  IADD3 R0, P0, PT, R0, UR4, RZ ;  /* 0x0000000400007c10 */ /* 0x001fca000ff1e0ff */
[----:B------:R-:W-:Y:S01]  /*00e0*/  IMAD.X R3, RZ, RZ, UR5, P0 ;  /* 0x00000005ff037e24 */ /* 0x000fe200080e06ff */
[----:B-1----:R-:W-:-:S04]  /*00f0*/  LEA R2, P0, R0, UR6, 0x2 ;  /* 0x0000000600027c11 */ /* 0x002fc8000f8010ff */
[----:B------:R-:W-:-:S05]  /*0100*/  LEA.HI.X R3, R0, UR7, R3, 0x2, P0 ;  /* 0x0000000700037c11 */ /* 0x000fca00080f1403 */
[----:B--2---:R-:W-:Y:S04]  /*0110*/  STG.E desc[UR8][R2.64], R5 ;  /* 0x0000000502007986 */ /* 0x004fe8000c101908 */
[----:B------:R-:W-:Y:S01]  /*0120*/  STG.E desc[UR8][R2.64+0x400], R5 ;  /* 0x0004000502007986 */ /* 0x000fe2000c101908 */
[----:B------:R-:W-:Y:S05]  /*0130*/  EXIT ;  /* 0x000000000000794d */ /* 0x000fea0003800000 */
.L_x_0:
[----:B------:R-:W0:Y:S01]  /*0140*/  S2R R0, SR_TID.X ;  /* 0x0000000000007919 */ /* 0x000e220000002100 */
[----:B------:R-:W-:Y:S01]  /*0150*/  USHF.R.S32.HI UR7, URZ, 0x1f, UR6 ;  /* 0x0000001fff077899 */ /* 0x000fe20008011406 */
[----:B------:R-:W1:Y:S05]  /*0160*/  LDCU.64 UR10, c[0x0][0x388] ;  /* 0x00007100ff0a77ac */ /* 0x000e6a0008000a00 */
[----:B------:R-:W-:Y:S02]  /*0170*/  IMAD.U32 R2, RZ, RZ, UR7 ;  /* 0x00000007ff027e24 */ /* 0x000fe4000f8e00ff */
[----:B------:R-:W-:Y:S01]  /*0180*/  IMAD.U32 R4, RZ, RZ, UR7 ;  /* 0x00000007ff047e24 */ /* 0x000fe2000f8e00ff */
[----:B0-----:R-:W-:-:S04]  /*0190*/  ISETP.LT.U32.AND P0, PT, R0, UR6, PT ;  /* 0x0000000600007c0c */ /* 0x001fc8000bf01070 */
[----:B------:R-:W-:Y:S01]  /*01a0*/  ISETP.GT.AND.EX P0, PT, R2, RZ, PT, P0 ;  /* 0x000000ff0200720c */ /* 0x000fe20003f04300 */
[C---:B------:R-:W-:Y:S01]  /*01b0*/  VIADD R2, R0.reuse, 0x100 ;  /* 0x0000010000027836 */ /* 0x040fe20000000000 */
[----:B------:R-:W-:-:S04]  /*01c0*/  IADD3 R0, P2, PT, R0, UR4, RZ ;  /* 0x0000000400007c10 */ /* 0x000fc8000ff5e0ff */
[----:B------:R-:W-:Y:S01]  /*01d0*/  ISETP.LT.U32.AND P1, PT, R2, UR6, PT ;  /* 0x0000000602007c0c */ /* 0x000fe2000bf21070 */
[----:B------:R-:W-:Y:S01]  /*01e0*/  IMAD.X R3, RZ, RZ, UR5, P2 ;  /* 0x00000005ff037e24 */ /* 0x000fe200090e06ff */
[----:B-1----:R-:W-:Y:S02]  /*01f0*/  LEA R2, P2, R0, UR10, 0x2 ;  /* 0x0000000a00027c11 */ /* 0x002fe4000f8410ff */
[----:B------:R-:W-:Y:S02]  /*0200*/  ISETP.GT.AND.EX P1, PT, R4, RZ, PT, P1 ;  /* 0x000000ff0400720c */ /* 0x000fe40003f24310 */
[----:B------:R-:W-:Y:S01]  /*0210*/  LEA.HI.X R3, R0, UR11, R3, 0x2, P2 ;  /* 0x0000000b00037c11 */ /* 0x000fe200090f1403 */
[----:B------:R-:W0:Y:S04]  /*0220*/  @P0 LDC R5, c[0x0][0x390] ;  /* 0x0000e400ff050b82 */ /* 0x000e280000000800 */
[----:B0-----:R0:W-:Y:S06]  /*0230*/  @P0 STG.E desc[UR8][R2.64], R5 ;  /* 0x0000000502000986 */ /* 0x0011ec000c101908 */
[----:B------:R-:W-:Y:S05]  /*0240*/  @!P1 EXIT ;  /* 0x000000000000994d */ /* 0x000fea0003800000 */
[----:B0-----:R-:W0:Y:S02]  /*0250*/  LDC R5, c[0x0][0x390] ;  /* 0x0000e400ff057b82 */ /* 0x001e240000000800 */
[----:B0-----:R-:W-:Y:S01]  /*0260*/  STG.E desc[UR8][R2.64+0x400], R5 ;  /* 0x0004000502007986 */ /* 0x001fe2000c101908 */
[----:B------:R-:W-:Y:S05]  /*0270*/  EXIT ;  /* 0x000000000000794d */ /* 0x000fea0003800000 */
.L_x_1:
[----:B------:R-:W-:-:S00]  /*0280*/  BRA `(.L_x_1) ;  /* 0xfffffffc00fc7947 */ /* 0x000fc0000383ffff */
[----:B------:R-:W-:-:S00]  /*0290*/  NOP ;  /* 0x0000000000007918 */ /* 0x000fc00000000000 */
        /* <DEDUP_REMOVED lines=14> */
.L_x_15:


//--------------------- .text._ZN3cub18CUB_300001_SM_10006detail8for_each13static_kernelINS2_12policy_hub_t12policy_500_tEmN6thrust24THRUST_300001_SM_1000_NS8cuda_cub20__uninitialized_fill7functorINS7_10device_ptrIiEEiEEEEvT0_T1_ --------------------------
	.section	.text._ZN3cub18CUB_300001_SM_10006detail8for_each13static_kernelINS2_12policy_hub_t12policy_500_tEmN6thrust24THRUST_300001_SM_1000_NS8cuda_cub20__uninitialized_fill7functorINS7_10device_ptrIiEEiEEEEvT0_T1_,"ax",@progbits
	.align	128
        .global         _ZN3cub18CUB_300001_SM_10006detail8for_each13static_kernelINS2_12policy_hub_t12policy_500_tEmN6thrust24THRUST_300001_SM_1000_NS8cuda_cub20__uninitialized_fill7functorINS7_10device_ptrIiEEiEEEEvT0_T1_
        .type           _ZN3cub18CUB_300001_SM_10006detail8for_each13static_kernelINS2_12policy_hub_t12policy_500_tEmN6thrust24THRUST_300001_SM_1000_NS8cuda_cub20__uninitialized_fill7functorINS7_10device_ptrIiEEiEEEEvT0_T1_,@function
        .size           _ZN3cub18CUB_300001_SM_10006detail8for_each13static_kernelINS2_12policy_hub_t12policy_500_tEmN6thrust24THRUST_300001_SM_1000_NS8cuda_cub20__uninitialized_fill7functorINS7_10device_ptrIiEEiEEEEvT0_T1_,(.L_x_16 - _ZN3cub18CUB_300001_SM_10006detail8for_each13static_kernelINS2_12policy_hub_t12policy_500_tEmN6thrust24THRUST_300001_SM_1000_NS8cuda_cub20__uninitialized_fill7functorINS7_10device_ptrIiEEiEEEEvT0_T1_)
        .other          _ZN3cub18CUB_300001_SM_10006detail8for_each13static_kernelINS2_12policy_hub_t12policy_500_tEmN6thrust24THRUST_300001_SM_1000_NS8cuda_cub20__uninitialized_fill7functorINS7_10device_ptrIiEEiEEEEvT0_T1_,@"STO_CUDA_ENTRY STV_DEFAULT"
_ZN3cub18CUB_300001_SM_10006detail8for_each13static_kernelINS2_12policy_hub_t12policy_500_tEmN6thrust24THRUST_300001_SM_1000_NS8cuda_cub20__uninitialized_fill7functorINS7_10device_ptrIiEEiEEEEvT0_T1_:
.text._ZN3cub18CUB_300001_SM_10006detail8for_each13static_kernelINS2_12policy_hub_t12policy_500_tEmN6thrust24THRUST_300001_SM_1000_NS8cuda_cub20__uninitialized_fill7functorINS7_10device_ptrIiEEiEEEEvT0_T1_:
        /* <DEDUP_REMOVED lines=8> */
[----:B------:R-:W-:-:S09]  /*0080*/  UISETP.GE.U32.AND.EX UP0, UPT, UR7, URZ, UPT, UP0 ;  /* 0x000000ff0700728c */ /* 0x000fd2000bf06100 */
        /* <DEDUP_REMOVED lines=11> */
.L_x_2:
[----:B------:R-:W0:Y:S01]  /*0140*/  S2R R0, SR_TID.X ;  /* 0x0000000000007919 */ /* 0x000e220000002100 */
[----:B------:R-:W-:Y:S01]  /*0150*/  IMAD.U32 R2, RZ, RZ, UR7 ;  /* 0x00000007ff027e24 */ /* 0x000fe2000f8e00ff */
[----:B------:R-:W1:Y:S01]  /*0160*/  LDCU.64 UR10, c[0x0][0x388] ;  /* 0x00007100ff0a77ac */ /* 0x000e620008000a00 */
[----:B------:R-:W-:Y:S01]  /*0170*/  IMAD.U32 R4, RZ, RZ, UR7 ;  /* 0x00000007ff047e24 */ /* 0x000fe2000f8e00ff */
[----:B0-----:R-:W-:-:S04]  /*0180*/  ISETP.LT.U32.AND P0, PT, R0, UR6, PT ;  /* 0x0000000600007c0c */ /* 0x001fc8000bf01070 */
[----:B------:R-:W-:Y:S01]  /*0190*/  ISETP.GT.U32.AND.EX P0, PT, R2, RZ, PT, P0 ;  /* 0x000000ff0200720c */ /* 0x000fe20003f04100 */
[C---:B------:R-:W-:Y:S01]  /*01a0*/  VIADD R2, R0.reuse, 0x100 ;  /* 0x0000010000027836 */ /* 0x040fe20000000000 */
[----:B------:R-:W-:-:S04]  /*01b0*/  IADD3 R0, P2, PT, R0, UR4, RZ ;  /* 0x0000000400007c10 */ /* 0x000fc8000ff5e0ff */
[----:B------:R-:W-:Y:S01]  /*01c0*/  ISETP.LT.U32.AND P1, PT, R2, UR6, PT ;  /* 0x0000000602007c0c */ /* 0x000fe2000bf21070 */
[----:B------:R-:W-:Y:S01]  /*01d0*/  IMAD.X R3, RZ, RZ, UR5, P2 ;  /* 0x00000005ff037e24 */ /* 0x000fe200090e06ff */
[----:B-1----:R-:W-:Y:S02]  /*01e0*/  LEA R2, P2, R0, UR10, 0x2 ;  /* 0x0000000a00027c11 */ /* 0x002fe4000f8410ff */
[----:B------:R-:W-:Y:S02]  /*01f0*/  ISETP.GT.U32.AND.EX P1, PT, R4, RZ, PT, P1 ;  /* 0x000000ff0400720c */ /* 0x000fe40003f24110 */
[----:B------:R-:W-:Y:S01]  /*0200*/  LEA.HI.X R3, R0, UR11, R3, 0x2, P2 ;  /* 0x0000000b00037c11 */ /* 0x000fe200090f1403 */
[----:B------:R-:W0:Y:S04]  /*0210*/  @P0 LDC R5, c[0x0][0x390] ;  /* 0x0000e400ff050b82 */ /* 0x000e280000000800 */
[----:B0-----:R0:W-:Y:S06]  /*0220*/  @P0 STG.E desc[UR8][R2.64], R5 ;  /* 0x0000000502000986 */ /* 0x0011ec000c101908 */
[----:B------:R-:W-:Y:S05]  /*0230*/  @!P1 EXIT ;  /* 0x000000000000994d */ /* 0x000fea0003800000 */
[----:B0-----:R-:W0:Y:S02]  /*0240*/  LDC R5, c[0x0][0x390] ;  /* 0x0000e400ff057b82 */ /* 0x001e240000000800 */
[----:B0-----:R-:W-:Y:S01]  /*0250*/  STG.E desc[UR8][R2.64+0x400], R5 ;  /* 0x0004000502007986 */ /* 0x001fe2000c101908 */
[----:B------:R-:W-:Y:S05]  /*0260*/  EXIT ;  /* 0x000000000000794d */ /* 0x000fea0003800000 */
.L_x_3:
        /* <DEDUP_REMOVED lines=9> */
.L_x_16:


//--------------------- .text._ZN3cub18CUB_300001_SM_10006detail11EmptyKernelIvEEvv --------------------------
	.section	.text._ZN3cub18CUB_300001_SM_10006detail11EmptyKernelIvEEvv,"ax",@progbits
	.align	128
        .global         _ZN3cub18CUB_300001_SM_10006detail11EmptyKernelIvEEvv
        .type           _ZN3cub18CUB_300001_SM_10006detail11EmptyKernelIvEEvv,@function
        .size           _ZN3cub18CUB_300001_SM_10006detail11EmptyKernelIvEEvv,(.L_x_17 - _ZN3cub18CUB_300001_SM_10006detail11EmptyKernelIvEEvv)
        .other          _ZN3cub18CUB_300001_SM_10006detail11EmptyKernelIvEEvv,@"STO_CUDA_ENTRY STV_DEFAULT"
_ZN3cub18CUB_300001_SM_10006detail11EmptyKernelIvEEvv:
.text._ZN3cub18CUB_300001_SM_10006detail11EmptyKernelIvEEvv:
[----:B------:R-:W-:Y:S01]  /*0000*/  LDC R1, c[0x0][0x37c] ;  /* 0x0000df00ff017b82 */ /* 0x000fe20000000800 */
[----:B------:R-:W-:Y:S05]  /*0010*/  EXIT ;  /* 0x000000000000794d */ /* 0x000fea0003800000 */
.L_x_4:
        /* <DEDUP_REMOVED lines=14> */
.L_x_17:


//--------------------- .text._Z4testPiiS_i       --------------------------
	.section	.text._Z4testPiiS_i,"ax",@progbits
	.align	128
        .global         _Z4testPiiS_i
        .type           _Z4testPiiS_i,@function
        .size           _Z4testPiiS_i,(.L_x_18 - _Z4testPiiS_i)
        .other          _Z4testPiiS_i,@"STO_CUDA_ENTRY STV_DEFAULT"
_Z4testPiiS_i:
.text._Z4testPiiS_i:
[----:B------:R-:W-:Y:S08]  /*0000*/  LDC R1, c[0x0][0x37c] ;  /* 0x0000df00ff017b82 */ /* 0x000ff00000000800 */
[----:B------:R-:W0:Y:S08]  /*0010*/  LDC R0, c[0x0][0x388] ;  /* 0x0000e200ff007b82 */ /* 0x000e300000000800 */
[----:B------:R-:W1:Y:S01]  /*0020*/  S2UR UR4, SR_CTAID.X ;  /* 0x00000000000479c3 */ /* 0x000e620000002500 */
[----:B0-----:R-:W-:-:S13]  /*0030*/  ISETP.GE.AND P0, PT, R0, 0x1, PT ;  /* 0x000000010000780c */ /* 0x001fda0003f06270 */
[----:B-1----:R-:W-:Y:S05]  /*0040*/  @!P0 EXIT ;  /* 0x000000000000894d */ /* 0x002fea0003800000 */
[----:B------:R-:W0:Y:S01]  /*0050*/  LDC R5, c[0x0][0x398] ;  /* 0x0000e600ff057b82 */ /* 0x000e220000000800 */
[----:B------:R-:W1:Y:S07]  /*0060*/  S2R R3, SR_TID.X ;  /* 0x0000000000037919 */ /* 0x000e6e0000002100 */
[----:B------:R-:W2:Y:S01]  /*0070*/  LDC R0, c[0x0][0x360] ;  /* 0x0000d800ff007b82 */ /* 0x000ea20000000800 */
[----:B0-----:R-:W-:-:S13]  /*0080*/  ISETP.GE.AND P0, PT, R5, 0x1, PT ;  /* 0x000000010500780c */ /* 0x001fda0003f06270 */
[----:B-12---:R-:W-:Y:S05]  /*0090*/  @!P0 EXIT ;  /* 0x000000000000894d */ /* 0x006fea0003800000 */
[----:B------:R-:W-:Y:S01]  /*00a0*/  IMAD R0, R0, UR4, R3 ;  /* 0x0000000400007c24 */ /* 0x000fe2000f8e0203 */
[----:B------:R-:W0:Y:S01]  /*00b0*/  LDCU.64 UR6, c[0x0][0x358] ;  /* 0x00006b00ff0677ac */ /* 0x000e220008000a00 */
[----:B------:R-:W-:Y:S02]  /*00c0*/  IMAD.MOV.U32 R3, RZ, RZ, RZ ;  /* 0x000000ffff037224 */ /* 0x000fe400078e00ff */
[----:B------:R-:W-:-:S07]  /*00d0*/  IMAD R2, R0, R5, RZ ;  /* 0x0000000500027224 */ /* 0x000fce00078e02ff */
.L_x_13:
[----:B-12---:R-:W1:Y:S01]  /*00e0*/  LDC.64 R4, c[0x0][0x380] ;  /* 0x0000e000ff047b82 */ /* 0x006e620000000a00 */
[----:B------:R-:W2:Y:S01]  /*00f0*/  LDCU UR5, c[0x0][0x398] ;  /* 0x00007300ff0577ac */ /* 0x000ea20008000800 */
[----:B------:R-:W3:Y:S01]  /*0100*/  LDCU UR4, c[0x0][0x398] ;  /* 0x00007300ff0477ac */ /* 0x000ee20008000800 */
[----:B01----:R-:W-:-:S06]  /*0110*/  IMAD.WIDE.U32 R6, R3, 0x4, R4 ;  /* 0x0000000403067825 */ /* 0x003fcc00078e0004 */
[----:B0-----:R-:W4:Y:S01]  /*0120*/  LDG.E R7, desc[UR6][R6.64] ;  /* 0x0000000606077981 */ /* 0x001f22000c1e1900 */
[----:B------:R-:W-:Y:S01]  /*0130*/  BSSY.RECONVERGENT B0, `(.L_x_5) ;  /* 0x000003a000007945 */ /* 0x000fe20003800200 */
[----:B----4-:R-:W-:-:S13]  /*0140*/  ISETP.NE.AND P0, PT, R7, R0, PT ;  /* 0x000000000700720c */ /* 0x010fda0003f05270 */
[----:B--23--:R-:W-:Y:S05]  /*0150*/  @P0 BRA `(.L_x_6) ;  /* 0x0000000000dc0947 */ /* 0x00cfea0003800000 */
[----:B------:R-:W-:Y:S01]  /*0160*/  IMAD.HI.U32 R8, R3, -0x55555555, RZ ;  /* 0xaaaaaaab03087827 */ /* 0x000fe200078e00ff */
[----:B------:R-:W0:Y:S04]  /*0170*/  LDC.64 R6, c[0x0][0x390] ;  /* 0x0000e400ff067b82 */ /* 0x000e280000000a00 */
[----:B------:R-:W-:-:S05]  /*0180*/  SHF.R.U32.HI R10, RZ, 0x1, R8 ;  /* 0x00000001ff0a7819 */ /* 0x000fca0000011608 */
[----:B------:R-:W-:-:S04]  /*0190*/  IMAD R8, R10, -0x3, R3 ;  /* 0xfffffffd0a087824 */ /* 0x000fc800078e0203 */
[C---:B------:R-:W-:Y:S01]  /*01a0*/  VIADD R9, R8.reuse, 0x1 ;  /* 0x0000000108097836 */ /* 0x040fe20000000000 */
[----:B------:R-:W-:-:S04]  /*01b0*/  IADD3 R11, PT, PT, R8, -0x1, RZ ;  /* 0xffffffff080b7810 */ /* 0x000fc80007ffe0ff */
[----:B------:R-:W-:-:S04]  /*01c0*/  ISETP.NE.AND P0, PT, R9, 0x3, PT ;  /* 0x000000030900780c */ /* 0x000fc80003f05270 */
[----:B------:R-:W-:Y:S02]  /*01d0*/  SEL R9, R9, RZ, P0 ;  /* 0x000000ff09097207 */ /* 0x000fe40000000000 */
[----:B------:R-:W-:Y:S01]  /*01e0*/  ISETP.NE.AND P0, PT, R8, RZ, PT ;  /* 0x000000ff0800720c */ /* 0x000fe20003f05270 */
[----:B0-----:R-:W-:-:S04]  /*01f0*/  IMAD.WIDE R6, R2, 0x4, R6 ;  /* 0x0000000402067825 */ /* 0x001fc800078e0206 */
[----:B------:R-:W-:Y:S01]  /*0200*/  IMAD R9, R10, 0x3, R9 ;  /* 0x000000030a097824 */ /* 0x000fe200078e0209 */
[----:B------:R-:W2:Y:S03]  /*0210*/  LDG.E R12, desc[UR6][R6.64] ;  /* 0x00000006060c7981 */ /* 0x000ea6000c1e1900 */
[----:B------:R-:W-:-:S05]  /*0220*/  IMAD.WIDE.U32 R8, R9, 0x4, R4 ;  /* 0x0000000409087825 */ /* 0x000fca00078e0004 */
[----:B------:R-:W2:Y:S01]  /*0230*/  LDG.E R13, desc[UR6][R8.64] ;  /* 0x00000006080d7981 */ /* 0x000ea2000c1e1900 */
[----:B------:R-:W-:-:S05]  /*0240*/  SEL R11, R11, 0x2, P0 ;  /* 0x000000020b0b7807 */ /* 0x000fca0000000000 */
[----:B------:R-:W-:-:S04]  /*0250*/  IMAD R11, R10, 0x3, R11 ;  /* 0x000000030a0b7824 */ /* 0x000fc800078e020b */
[----:B------:R-:W-:-:S05]  /*0260*/  IMAD.WIDE.U32 R4, R11, 0x4, R4 ;  /* 0x000000040b047825 */ /* 0x000fca00078e0004 */
[----:B------:R0:W5:Y:S01]  /*0270*/  LDG.E R11, desc[UR6][R4.64] ;  /* 0x00000006040b7981 */ /* 0x000162000c1e1900 */
[----:B------:R-:W-:Y:S01]  /*0280*/  BSSY.RECONVERGENT B1, `(.L_x_7) ;  /* 0x0000011000017945 */ /* 0x000fe20003800200 */
[----:B--2---:R-:W-:-:S13]  /*0290*/  ISETP.NE.AND P0, PT, R12, R13, PT ;  /* 0x0000000d0c00720c */ /* 0x004fda0003f05270 */
[----:B0-----:R-:W-:Y:S05]  /*02a0*/  @!P0 BRA `(.L_x_8) ;  /* 0x0000000000388947 */ /* 0x001fea0003800000 */
[----:B------:R-:W0:Y:S01]  /*02b0*/  LDC.64 R4, c[0x0][0x390] ;  /* 0x0000e400ff047b82 */ /* 0x000e220000000a00 */
[----:B------:R-:W-:-:S07]  /*02c0*/  IMAD.MOV.U32 R9, RZ, RZ, RZ ;  /* 0x000000ffff097224 */ /* 0x000fce00078e00ff */
.L_x_10:
[----:B------:R-:W-:-:S13]  /*02d0*/  ISETP.NE.AND P0, PT, R12, -0x1, PT ;  /* 0xffffffff0c00780c */ /* 0x000fda0003f05270 */
[----:B------:R-:W-:Y:S05]  /*02e0*/  @!P0 BRA `(.L_x_9) ;  /* 0x0000000000248947 */ /* 0x000fea0003800000 */
[----:B------:R-:W-:-:S05]  /*02f0*/  VIADD R9, R9, 0x1 ;  /* 0x0000000109097836 */ /* 0x000fca0000000000 */
[----:B------:R-:W-:-:S13]  /*0300*/  ISETP.NE.AND P0, PT, R9, UR4, PT ;  /* 0x0000000409007c0c */ /* 0x000fda000bf05270 */
[----:B------:R-:W-:Y:S05]  /*0310*/  @!P0 BRA `(.L_x_8) ;  /* 0x00000000001c8947 */ /* 0x000fea0003800000 */
[----:B------:R-:W-:-:S05]  /*0320*/  IADD3 R7, PT, PT, R2, R9, RZ ;  /* 0x0000000902077210 */ /* 0x000fca0007ffe0ff */
[----:B0-----:R-:W-:-:S05]  /*0330*/  IMAD.WIDE R6, R7, 0x4, R4 ;  /* 0x0000000407067825 */ /* 0x001fca00078e0204 */
[----:B------:R-:W2:Y:S02]  /*0340*/  LDG.E R12, desc[UR6][R6.64] ;  /* 0x00000006060c7981 */ /* 0x000ea4000c1e1900 */
[----:B--2---:R-:W-:-:S13]  /*0350*/  ISETP.NE.AND P0, PT, R12, R13, PT ;  /* 0x0000000d0c00720c */ /* 0x004fda0003f05270 */
[----:B------:R-:W-:Y:S05]  /*0360*/  @P0 BRA `(.L_x_10) ;  /* 0xfffffffc00d80947 */ /* 0x000fea000383ffff */
[----:B------:R-:W-:Y:S05]  /*0370*/  BRA `(.L_x_8) ;  /* 0x0000000000047947 */ /* 0x000fea0003800000 */
.L_x_9:
[----:B------:R1:W-:Y:S02]  /*0380*/  STG.E desc[UR6][R6.64], R13 ;  /* 0x0000000d06007986 */ /* 0x0003e4000c101906 */
.L_x_8:
[----:B------:R-:W-:Y:S05]  /*0390*/  BSYNC.RECONVERGENT B1 ;  /* 0x0000000000017941 */ /* 0x000fea0003800200 */
.L_x_7:
[----:B0-----:R-:W0:Y:S02]  /*03a0*/  LDC.64 R4, c[0x0][0x390] ;  /* 0x0000e400ff047b82 */ /* 0x001e240000000a00 */
[----:B0-----:R-:W-:-:S05]  /*03b0*/  IMAD.WIDE R4, R2, 0x4, R4 ;  /* 0x0000000402047825 */ /* 0x001fca00078e0204 */
[----:B------:R-:W2:Y:S02]  /*03c0*/  LDG.E R8, desc[UR6][R4.64] ;  /* 0x0000000604087981 */ /* 0x000ea4000c1e1900 */
[----:B--2--5:R-:W-:-:S13]  /*03d0*/  ISETP.NE.AND P0, PT, R8, R11, PT ;  /* 0x0000000b0800720c */ /* 0x024fda0003f05270 */
[----:B------:R-:W-:Y:S05]  /*03e0*/  @!P0 BRA `(.L_x_6) ;  /* 0x0000000000388947 */ /* 0x000fea0003800000 */
[----:B-1----:R-:W0:Y:S01]  /*03f0*/  LDC.64 R6, c[0x0][0x390] ;  /* 0x0000e400ff067b82 */ /* 0x002e220000000a00 */
[----:B------:R-:W-:-:S07]  /*0400*/  IMAD.MOV.U32 R9, RZ, RZ, RZ ;  /* 0x000000ffff097224 */ /* 0x000fce00078e00ff */
.L_x_12:
[----:B------:R-:W-:-:S13]  /*0410*/  ISETP.NE.AND P0, PT, R8, -0x1, PT ;  /* 0xffffffff0800780c */ /* 0x000fda0003f05270 */
[----:B------:R-:W-:Y:S05]  /*0420*/  @!P0 BRA `(.L_x_11) ;  /* 0x0000000000248947 */ /* 0x000fea0003800000 */
[----:B------:R-:W-:-:S04]  /*0430*/  IADD3 R9, PT, PT, R9, 0x1, RZ ;  /* 0x0000000109097810 */ /* 0x000fc80007ffe0ff */
[----:B------:R-:W-:-:S13]  /*0440*/  ISETP.NE.AND P0, PT, R9, UR5, PT ;  /* 0x0000000509007c0c */ /* 0x000fda000bf05270 */
[----:B------:R-:W-:Y:S05]  /*0450*/  @!P0 BRA `(.L_x_6) ;  /* 0x00000000001c8947 */ /* 0x000fea0003800000 */
[----:B------:R-:W-:-:S04]  /*0460*/  IMAD.IADD R5, R2, 0x1, R9 ;  /* 0x0000000102057824 */ /* 0x000fc800078e0209 */
[----:B0-----:R-:W-:-:S05]  /*0470*/  IMAD.WIDE R4, R5, 0x4, R6 ;  /* 0x0000000405047825 */ /* 0x001fca00078e0206 */
[----:B------:R-:W2:Y:S02]  /*0480*/  LDG.E R8, desc[UR6][R4.64] ;  /* 0x0000000604087981 */ /* 0x000ea4000c1e1900 */
[----:B--2---:R-:W-:-:S13]  /*0490*/  ISETP.NE.AND P0, PT, R8, R11, PT ;  /* 0x0000000b0800720c */ /* 0x004fda0003f05270 */
[----:B------:R-:W-:Y:S05]  /*04a0*/  @P0 BRA `(.L_x_12) ;  /* 0xfffffffc00d80947 */ /* 0x000fea000383ffff */
[----:B------:R-:W-:Y:S05]  /*04b0*/  BRA `(.L_x_6) ;  /* 0x0000000000047947 */ /* 0x000fea0003800000 */
.L_x_11:
[----:B------:R2:W-:Y:S02]  /*04c0*/  STG.E desc[UR6][R4.64], R11 ;  /* 0x0000000b04007986 */ /* 0x0005e4000c101906 */
.L_x_6:
[----:B------:R-:W-:Y:S05]  /*04d0*/  BSYNC.RECONVERGENT B0 ;  /* 0x0000000000007941 */ /* 0x000fea0003800200 */
.L_x_5:
[----:B------:R-:W3:Y:S01]  /*04e0*/  LDCU UR8, c[0x0][0x388] ;  /* 0x00007100ff0877ac */ /* 0x000ee20008000800 */
[----:B------:R-:W-:-:S04]  /*04f0*/  IADD3 R3, PT, PT, R3, 0x1, RZ ;  /* 0x0000000103037810 */ /* 0x000fc80007ffe0ff */
[----:B---3--:R-:W-:-:S13]  /*0500*/  ISETP.NE.AND P0, PT, R3, UR8, PT ;  /* 0x0000000803007c0c */ /* 0x008fda000bf05270 */
[----:B------:R-:W-:Y:S05]  /*0510*/  @!P0 EXIT ;  /* 0x000000000000894d */ /* 0x000fea0003800000 */
[----:B------:R-:W-:Y:S05]  /*0520*/  BRA `(.L_x_13) ;  /* 0xfffffff800ec7947 */ /* 0x000fea000383ffff */
.L_x_14:
        /* <DEDUP_REMOVED lines=13> */
.L_x_18:


//--------------------- .nv.shared.reserved.0     --------------------------
	.section	.nv.shared.reserved.0,"aw",@nobits
	.weak		__nv_reservedSMEM_offset_0_alias
	.size		__nv_reservedSMEM_offset_0_alias, 0, 64
	.other		__nv_reservedSMEM_offset_0_alias,@"STO_CUDA_RESERVED_SHARED STV_DEFAULT"
__nv_reservedSMEM_offset_0_alias:
	.zero		0
	.zero		64


//--------------------- .nv.global                --------------------------
	.section	.nv.global,"aw",@nobits
.nv.global:
	.type		_ZN34_INTERNAL_abe997a3_4_k_cu_6924d01d6thrust24THRUST_300001_SM_1000_NS3seqE,@object
	.size		_ZN34_INTERNAL_abe997a3_4_k_cu_6924d01d6thrust24THRUST_300001_SM_1000_NS3seqE,(_ZN34_INTERNAL_abe997a3_4_k_cu_6924d01d4cuda3std3__48in_placeE - _ZN34_INTERNAL_abe997a3_4_k_cu_6924d01d6thrust24THRUST_300001_SM_1000_NS3seqE)
_ZN34_INTERNAL_abe997a3_4_k_cu_6924d01d6thrust24THRUST_300001_SM_1000_NS3seqE:
	.zero		1
	.type		_ZN34_INTERNAL_abe997a3_4_k_cu_6924d01d4cuda3std3__48in_placeE,@object
	.size		_ZN34_INTERNAL_abe997a3_4_k_cu_6924d01d4cuda3std3__48in_placeE,(_ZN34_INTERNAL_abe997a3_4_k_cu_6924d01d4cuda3std6ranges3__45__cpo4sizeE - _ZN34_INTERNAL_abe997a3_4_k_cu_6924d01d4cuda3std3__48in_placeE)
_ZN34_INTERNAL_abe997a3_4_k_cu_6924d01d4cuda3std3__48in_placeE:
	.zero		1
	.type		_ZN34_INTERNAL_abe997a3_4_k_cu_6924d01d4cuda3std6ranges3__45__cpo4sizeE,@object
	.size		_ZN34_INTERNAL_abe997a3_4_k_cu_6924d01d4cuda3std6ranges3__45__cpo4sizeE,(_ZN34_INTERNAL_abe997a3_4_k_cu_6924d01d6thrust24THRUST_300001_SM_1000_NS12placeholders2_3E - _ZN34_INTERNAL_abe997a3_4_k_cu_6924d01d4cuda3std6ranges3__45__cpo4sizeE)
_ZN34_INTERNAL_abe997a3_4_k_cu_6924d01d4cuda3std6ranges3__45__cpo4sizeE:
	.zero		1
	.type		_ZN34_INTERNAL_abe997a3_4_k_cu_6924d01d6thrust24THRUST_300001_SM_1000_NS12placeholders2_3E,@object
	.size		_ZN34_INTERNAL_abe997a3_4_k_cu_6924d01d6thrust24THRUST_300001_SM_1000_NS12placeholders2_3E,(_ZN34_INTERNAL_abe997a3_4_k_cu_6924d01d4cuda3std3__45__cpo6cbeginE - _ZN34_INTERNAL_abe997a3_4_k_cu_6924d01d6thrust24THRUST_300001_SM_1000_NS12placeholders2_3E)
_ZN34_INTERNAL_abe997a3_4_k_cu_6924d01d6thrust24THRUST_300001_SM_1000_NS12placeholders2_3E:
	.zero		1
	.type		_ZN34_INTERNAL_abe997a3_4_k_cu_6924d01d4cuda3std3__45__cpo6cbeginE,@object
	.size		_ZN34_INTERNAL_abe997a3_4_k_cu_6924d01d4cuda3std3__45__cpo6cbeginE,(_ZN34_INTERNAL_abe997a3_4_k_cu_6924d01d4cuda3std6ranges3__45__cpo6cbeginE - _ZN34_INTERNAL_abe997a3_4_k_cu_6924d01d4cuda3std3__45__cpo6cbeginE)
_ZN34_INTERNAL_abe997a3_4_k_cu_6924d01d4cuda3std3__45__cpo6cbeginE:
	.zero		1
	.type		_ZN34_INTERNAL_abe997a3_4_k_cu_6924d01d4cuda3std6ranges3__45__cpo6cbeginE,@object
	.size		_ZN34_INTERNAL_abe997a3_4_k_cu_6924d01d4cuda3std6ranges3__45__cpo6cbeginE,(_ZN34_INTERNAL_abe997a3_4_k_cu_6924d01d6thrust24THRUST_300001_SM_1000_NS12placeholders2_7E - _ZN34_INTERNAL_abe997a3_4_k_cu_6924d01d4cuda3std6ranges3__45__cpo6cbeginE)
_ZN34_INTERNAL_abe997a3_4_k_cu_6924d01d4cuda3std6ranges3__45__cpo6cbeginE:
	.zero		1
	.type		_ZN34_INTERNAL_abe997a3_4_k_cu_6924d01d6thrust24THRUST_300001_SM_1000_NS12placeholders2_7E,@object
	.size		_ZN34_INTERNAL_abe997a3_4_k_cu_6924d01d6thrust24THRUST_300001_SM_1000_NS12placeholders2_7E,(_ZN34_INTERNAL_abe997a3_4_k_cu_6924d01d4cuda3std3__45__cpo7crbeginE - _ZN34_INTERNAL_abe997a3_4_k_cu_6924d01d6thrust24THRUST_300001_SM_1000_NS12placeholders2_7E)
_ZN34_INTERNAL_abe997a3_4_k_cu_6924d01d6thrust24THRUST_300001_SM_1000_NS12placeholders2_7E:
	.zero		1
	.type		_ZN34_INTERNAL_abe997a3_4_k_cu_6924d01d4cuda3std3__45__cpo7crbeginE,@object
	.size		_ZN34_INTERNAL_abe997a3_4_k_cu_6924d01d4cuda3std3__45__cpo7crbeginE,(_ZN34_INTERNAL_abe997a3_4_k_cu_6924d01d4cuda3std6ranges3__45__cpo4nextE - _ZN34_INTERNAL_abe997a3_4_k_cu_6924d01d4cuda3std3__45__cpo7crbeginE)
_ZN34_INTERNAL_abe997a3_4_k_cu_6924d01d4cuda3std3__45__cpo7crbeginE:
	.zero		1
	.type		_ZN34_INTERNAL_abe997a3_4_k_cu_6924d01d4cuda3std6ranges3__45__cpo4nextE,@object
	.size		_ZN34_INTERNAL_abe997a3_4_k_cu_6924d01d4cuda3std6ranges3__45__cpo4nextE,(_ZN34_INTERNAL_abe997a3_4_k_cu_6924d01d4cuda3std6ranges3__45__cpo4swapE - _ZN34_INTERNAL_abe997a3_4_k_cu_6924d01d4cuda3std6ranges3__45__cpo4nextE)
_ZN34_INTERNAL_abe997a3_4_k_cu_6924d01d4cuda3std6ranges3__45__cpo4nextE:
	.zero		1
	.type		_ZN34_INTERNAL_abe997a3_4_k_cu_6924d01d4cuda3std6ranges3__45__cpo4swapE,@object
	.size		_ZN34_INTERNAL_abe997a3_4_k_cu_6924d01d4cuda3std6ranges3__45__cpo4swapE,(_ZN34_INTERNAL_abe997a3_4_k_cu_6924d01d6thrust24THRUST_300001_SM_1000_NS8cuda_cub10par_nosyncE - _ZN34_INTERNAL_abe997a3_4_k_cu_6924d01d4cuda3std6ranges3__45__cpo4swapE)
_ZN34_INTERNAL_abe997a3_4_k_cu_6924d01d4cuda3std6ranges3__45__cpo4swapE:
	.zero		1
	.type		_ZN34_INTERNAL_abe997a3_4_k_cu_6924d01d6thrust24THRUST_300001_SM_1000_NS8cuda_cub10par_nosyncE,@object
	.size		_ZN34_INTERNAL_abe997a3_4_k_cu_6924d01d6thrust24THRUST_300001_SM_1000_NS8cuda_cub10par_nosyncE,(_ZN34_INTERNAL_abe997a3_4_k_cu_6924d01d6thrust24THRUST_300001_SM_1000_NS12placeholders2_9E - _ZN34_INTERNAL_abe997a3_4_k_cu_6924d01d6thrust24THRUST_300001_SM_1000_NS8cuda_cub10par_nosyncE)
_ZN34_INTERNAL_abe997a3_4_k_cu_6924d01d6thrust24THRUST_300001_SM_1000_NS8cuda_cub10par_nosyncE:
	.zero		1
	.type		_ZN34_INTERNAL_abe997a3_4_k_cu_6924d01d6thrust24THRUST_300001_SM_1000_NS12placeholders2_9E,@object
	.size		_ZN34_INTERNAL_abe997a3_4_k_cu_6924d01d6thrust24THRUST_300001_SM_1000_NS12placeholders2_9E,(_ZN34_INTERNAL_abe997a3_4_k_cu_6924d01d4cuda3std3__436_GLOBAL__N__abe997a3_4_k_cu_6924d01d6ignoreE - _ZN34_INTERNAL_abe997a3_4_k_cu_6924d01d6thrust24THRUST_300001_SM_1000_NS12placeholders2_9E)
_ZN34_INTERNAL_abe997a3_4_k_cu_6924d01d6thrust24THRUST_300001_SM_1000_NS12placeholders2_9E:
	.zero		1
	.type		_ZN34_INTERNAL_abe997a3_4_k_cu_6924d01d4cuda3std3__436_GLOBAL__N__abe997a3_4_k_cu_6924d01d6ignoreE,@object
	.size		_ZN34_INTERNAL_abe997a3_4_k_cu_6924d01d4cuda3std3__436_GLOBAL__N__abe997a3_4_k_cu_6924d01d6ignoreE,(_ZN34_INTERNAL_abe997a3_4_k_cu_6924d01d4cuda3std6ranges3__45__cpo4dataE - _ZN34_INTERNAL_abe997a3_4_k_cu_6924d01d4cuda3std3__436_GLOBAL__N__abe997a3_4_k_cu_6924d01d6ignoreE)
_ZN34_INTERNAL_abe997a3_4_k_cu_6924d01d4cuda3std3__436_GLOBAL__N__abe997a3_4_k_cu_6924d01d6ignoreE:
	.zero		1
	.type		_ZN34_INTERNAL_abe997a3_4_k_cu_6924d01d4cuda3std6ranges3__45__cpo4dataE,@object
	.size		_ZN34_INTERNAL_abe997a3_4_k_cu_6924d01d4cuda3std6ranges3__45__cpo4dataE,(_ZN34_INTERNAL_abe997a3_4_k_cu_6924d01d6thrust24THRUST_300001_SM_1000_NS12placeholders2_1E - _ZN34_INTERNAL_abe997a3_4_k_cu_6924d01d4cuda3std6ranges3__45__cpo4dataE)
_ZN34_INTERNAL_abe997a3_4_k_cu_6924d01d4cuda3std6ranges3__45__cpo4dataE:
	.zero		1
	.type		_ZN34_INTERNAL_abe997a3_4_k_cu_6924d01d6thrust24THRUST_300001_SM_1000_NS12placeholders2_1E,@object
	.size		_ZN34_INTERNAL_abe997a3_4_k_cu_6924d01d6thrust24THRUST_300001_SM_1000_NS12placeholders2_1E,(_ZN34_INTERNAL_abe997a3_4_k_cu_6924d01d4cuda3std3__45__cpo5beginE - _ZN34_INTERNAL_abe997a3_4_k_cu_6924d01d6thrust24THRUST_300001_SM_1000_NS12placeholders2_1E)
_ZN34_INTERNAL_abe997a3_4_k_cu_6924d01d6thrust24THRUST_300001_SM_1000_NS12placeholders2_1E:
	.zero		1
	.type		_ZN34_INTERNAL_abe997a3_4_k_cu_6924d01d4cuda3std3__45__cpo5beginE,@object
	.size		_ZN34_INTERNAL_abe997a3_4_k_cu_6924d01d4cuda3std3__45__cpo5beginE,(_ZN34_INTERNAL_abe997a3_4_k_cu_6924d01d4cuda3std6ranges3__45__cpo5beginE - _ZN34_INTERNAL_abe997a3_4_k_cu_6924d01d4cuda3std3__45__cpo5beginE)
_ZN34_INTERNAL_abe997a3_4_k_cu_6924d01d4cuda3std3__45__cpo5beginE:
	.zero		1
	.type		_ZN34_INTERNAL_abe997a3_4_k_cu_6924d01d4cuda3std6ranges3__45__cpo5beginE,@object
	.size		_ZN34_INTERNAL_abe997a3_4_k_cu_6924d01d4cuda3std6ranges3__45__cpo5beginE,(_ZN34_INTERNAL_abe997a3_4_k_cu_6924d01d6thrust24THRUST_300001_SM_1000_NS12placeholders2_5E - _ZN34_INTERNAL_abe997a3_4_k_cu_6924d01d4cuda3std6ranges3__45__cpo5beginE)
_ZN34_INTERNAL_abe997a3_4_k_cu_6924d01d4cuda3std6ranges3__45__cpo5beginE:
	.zero		1
	.type		_ZN34_INTERNAL_abe997a3_4_k_cu_6924d01d6thrust24THRUST_300001_SM_1000_NS12placeholders2_5E,@object
	.size		_ZN34_INTERNAL_abe997a3_4_k_cu_6924d01d6thrust24THRUST_300001_SM_1000_NS12placeholders2_5E,(_ZN34_INTERNAL_abe997a3_4_k_cu_6924d01d4cuda3std3__45__cpo6rbeginE - _ZN34_INTERNAL_abe997a3_4_k_cu_6924d01d6thrust24THRUST_300001_SM_1000_NS12placeholders2_5E)
_ZN34_INTERNAL_abe997a3_4_k_cu_6924d01d6thrust24THRUST_300001_SM_1000_NS12placeholders2_5E:
	.zero		1
	.type		_ZN34_INTERNAL_abe997a3_4_k_cu_6924d01d4cuda3std3__45__cpo6rbeginE,@object
	.size		_ZN34_INTERNAL_abe997a3_4_k_cu_6924d01d4cuda3std3__45__cpo6rbeginE,(_ZN34_INTERNAL_abe997a3_4_k_cu_6924d01d4cuda3std6ranges3__45__cpo7advanceE - _ZN34_INTERNAL_abe997a3_4_k_cu_6924d01d4cuda3std3__45__cpo6rbeginE)
_ZN34_INTERNAL_abe997a3_4_k_cu_6924d01d4cuda3std3__45__cpo6rbeginE:
	.zero		1
	.type		_ZN34_INTERNAL_abe997a3_4_k_cu_6924d01d4cuda3std6ranges3__45__cpo7advanceE,@object
	.size		_ZN34_INTERNAL_abe997a3_4_k_cu_6924d01d4cuda3std6ranges3__45__cpo7advanceE,(_ZN34_INTERNAL_abe997a3_4_k_cu_6924d01d4cuda3std3__47nulloptE - _ZN34_INTERNAL_abe997a3_4_k_cu_6924d01d4cuda3std6ranges3__45__cpo7advanceE)
_ZN34_INTERNAL_abe997a3_4_k_cu_6924d01d4cuda3std6ranges3__45__cpo7advanceE:
	.zero		1
	.type		_ZN34_INTERNAL_abe997a3_4_k_cu_6924d01d4cuda3std3__47nulloptE,@object
	.size		_ZN34_INTERNAL_abe997a3_4_k_cu_6924d01d4cuda3std3__47nulloptE,(_ZN34_INTERNAL_abe997a3_4_k_cu_6924d01d4cuda3std6ranges3__45__cpo8distanceE - _ZN34_INTERNAL_abe997a3_4_k_cu_6924d01d4cuda3std3__47nulloptE)
_ZN34_INTERNAL_abe997a3_4_k_cu_6924d01d4cuda3std3__47nulloptE:
	.zero		1
	.type		_ZN34_INTERNAL_abe997a3_4_k_cu_6924d01d4cuda3std6ranges3__45__cpo8distanceE,@object
	.size		_ZN34_INTERNAL_abe997a3_4_k_cu_6924d01d4cuda3std6ranges3__45__cpo8distanceE,(_ZN34_INTERNAL_abe997a3_4_k_cu_6924d01d6thrust24THRUST_300001_SM_1000_NS12placeholders3_10E - _ZN34_INTERNAL_abe997a3_4_k_cu_6924d01d4cuda3std6ranges3__45__cpo8distanceE)
_ZN34_INTERNAL_abe997a3_4_k_cu_6924d01d4cuda3std6ranges3__45__cpo8distanceE:
	.zero		1
	.type		_ZN34_INTERNAL_abe997a3_4_k_cu_6924d01d6thrust24THRUST_300001_SM_1000_NS12placeholders3_10E,@object
	.size		_ZN34_INTERNAL_abe997a3_4_k_cu_6924d01d6thrust24THRUST_300001_SM_1000_NS12placeholders3_10E,(_ZN34_INTERNAL_abe997a3_4_k_cu_6924d01d4cuda3std3__419piecewise_constructE - _ZN34_INTERNAL_abe997a3_4_k_cu_6924d01d6thrust24THRUST_300001_SM_1000_NS12placeholders3_10E)
_ZN34_INTERNAL_abe997a3_4_k_cu_6924d01d6thrust24THRUST_300001_SM_1000_NS12placeholders3_10E:
	.zero		1
	.type		_ZN34_INTERNAL_abe997a3_4_k_cu_6924d01d4cuda3std3__419piecewise_constructE,@object
	.size		_ZN34_INTERNAL_abe997a3_4_k_cu_6924d01d4cuda3std3__419piecewise_constructE,(_ZN34_INTERNAL_abe997a3_4_k_cu_6924d01d4cuda3std6ranges3__45__cpo5cdataE - _ZN34_INTERNAL_abe997a3_4_k_cu_6924d01d4cuda3std3__419piecewise_constructE)
_ZN34_INTERNAL_abe997a3_4_k_cu_6924d01d4cuda3std3__419piecewise_constructE:
	.zero		1
	.type		_ZN34_INTERNAL_abe997a3_4_k_cu_6924d01d4cuda3std6ranges3__45__cpo5cdataE,@object
	.size		_ZN34_INTERNAL_abe997a3_4_k_cu_6924d01d4cuda3std6ranges3__45__cpo5cdataE,(_ZN34_INTERNAL_abe997a3_4_k_cu_6924d01d6thrust24THRUST_300001_SM_1000_NS12placeholders2_2E - _ZN34_INTERNAL_abe997a3_4_k_cu_6924d01d4cuda3std6ranges3__45__cpo5cdataE)
_ZN34_INTERNAL_abe997a3_4_k_cu_6924d01d4cuda3std6ranges3__45__cpo5cdataE:
	.zero		1
	.type		_ZN34_INTERNAL_abe997a3_4_k_cu_6924d01d6thrust24THRUST_300001_SM_1000_NS12placeholders2_2E,@object
	.size		_ZN34_INTERNAL_abe997a3_4_k_cu_6924d01d6thrust24THRUST_300001_SM_1000_NS12placeholders2_2E,(_ZN34_INTERNAL_abe997a3_4_k_cu_6924d01d4cuda3std3__45__cpo3endE - _ZN34_INTERNAL_abe997a3_4_k_cu_6924d01d6thrust24THRUST_300001_SM_1000_NS12placeholders2_2E)
_ZN34_INTERNAL_abe997a3_4_k_cu_6924d01d6thrust24THRUST_300001_SM_1000_NS12placeholders2_2E:
	.zero		1
	.type		_ZN34_INTERNAL_abe997a3_4_k_cu_6924d01d4cuda3std3__45__cpo3endE,@object
	.size		_ZN34_INTERNAL_abe997a3_4_k_cu_6924d01d4cuda3std3__45__cpo3endE,(_ZN34_INTERNAL_abe997a3_4_k_cu_6924d01d4cuda3std6ranges3__45__cpo3endE - _ZN34_INTERNAL_abe997a3_4_k_cu_6924d01d4cuda3std3__45__cpo3endE)
_ZN34_INTERNAL_abe997a3_4_k_cu_6924d01d4cuda3std3__45__cpo3endE:
	.zero		1
	.type		_ZN34_INTERNAL_abe997a3_4_k_cu_6924d01d4cuda3std6ranges3__45__cpo3endE,@object
	.size		_ZN34_INTERNAL_abe997a3_4_k_cu_6924d01d4cuda3std6ranges3__45__cpo3endE,(_ZN34_INTERNAL_abe997a3_4_k_cu_6924d01d6thrust24THRUST_300001_SM_1000_NS12placeholders2_6E - _ZN34_INTERNAL_abe997a3_4_k_cu_6924d01d4cuda3std6ranges3__45__cpo3endE)
_ZN34_INTERNAL_abe997a3_4_k_cu_6924d01d4cuda3std6ranges3__45__cpo3endE:
	.zero		1
	.type		_ZN34_INTERNAL_abe997a3_4_k_cu_6924d01d6thrust24THRUST_300001_SM_1000_NS12placeholders2_6E,@object
	.size		_ZN34_INTERNAL_abe997a3_4_k_cu_6924d01d6thrust24THRUST_300001_SM_1000_NS12placeholders2_6E,(_ZN34_INTERNAL_abe997a3_4_k_cu_6924d01d4cuda3std3__45__cpo4rendE - _ZN34_INTERNAL_abe997a3_4_k_cu_6924d01d6thrust24THRUST_300001_SM_1000_NS12placeholders2_6E)
_ZN34_INTERNAL_abe997a3_4_k_cu_6924d01d6thrust24THRUST_300001_SM_1000_NS12placeholders2_6E:
	.zero		1
	.type		_ZN34_INTERNAL_abe997a3_4_k_cu_6924d01d4cuda3std3__45__cpo4rendE,@object
	.size		_ZN34_INTERNAL_abe997a3_4_k_cu_6924d01d4cuda3std3__45__cpo4rendE,(_ZN34_INTERNAL_abe997a3_4_k_cu_6924d01d4cuda3std6ranges3__45__cpo9iter_swapE - _ZN34_INTERNAL_abe997a3_4_k_cu_6924d01d4cuda3std3__45__cpo4rendE)
_ZN34_INTERNAL_abe997a3_4_k_cu_6924d01d4cuda3std3__45__cpo4rendE:
	.zero		1
	.type		_ZN34_INTERNAL_abe997a3_4_k_cu_6924d01d4cuda3std6ranges3__45__cpo9iter_swapE,@object
	.size		_ZN34_INTERNAL_abe997a3_4_k_cu_6924d01d4cuda3std6ranges3__45__cpo9iter_swapE,(_ZN34_INTERNAL_abe997a3_4_k_cu_6924d01d4cuda3std3__48unexpectE - _ZN34_INTERNAL_abe997a3_4_k_cu_6924d01d4cuda3std6ranges3__45__cpo9iter_swapE)
_ZN34_INTERNAL_abe997a3_4_k_cu_6924d01d4cuda3std6ranges3__45__cpo9iter_swapE:
	.zero		1
	.type		_ZN34_INTERNAL_abe997a3_4_k_cu_6924d01d4cuda3std3__48unexpectE,@object
	.size		_ZN34_INTERNAL_abe997a3_4_k_cu_6924d01d4cuda3std3__48unexpectE,(_ZN34_INTERNAL_abe997a3_4_k_cu_6924d01d6thrust24THRUST_300001_SM_1000_NS8cuda_cub3parE - _ZN34_INTERNAL_abe997a3_4_k_cu_6924d01d4cuda3std3__48unexpectE)
_ZN34_INTERNAL_abe997a3_4_k_cu_6924d01d4cuda3std3__48unexpectE:
	.zero		1
	.type		_ZN34_INTERNAL_abe997a3_4_k_cu_6924d01d6thrust24THRUST_300001_SM_1000_NS8cuda_cub3parE,@object
	.size		_ZN34_INTERNAL_abe997a3_4_k_cu_6924d01d6thrust24THRUST_300001_SM_1000_NS8cuda_cub3parE,(_ZN34_INTERNAL_abe997a3_4_k_cu_6924d01d6thrust24THRUST_300001_SM_1000_NS12placeholders2_4E - _ZN34_INTERNAL_abe997a3_4_k_cu_6924d01d6thrust24THRUST_300001_SM_1000_NS8cuda_cub3parE)
_ZN34_INTERNAL_abe997a3_4_k_cu_6924d01d6thrust24THRUST_300001_SM_1000_NS8cuda_cub3parE:
	.zero		1
	.type		_ZN34_INTERNAL_abe997a3_4_k_cu_6924d01d6thrust24THRUST_300001_SM_1000_NS12placeholders2_4E,@object
	.size		_ZN34_INTERNAL_abe997a3_4_k_cu_6924d01d6thrust24THRUST_300001_SM_1000_NS12placeholders2_4E,(_ZN34_INTERNAL_abe997a3_4_k_cu_6924d01d4cuda3std3__45__cpo4cendE - _ZN34_INTERNAL_abe997a3_4_k_cu_6924d01d6thrust24THRUST_300001_SM_1000_NS12placeholders2_4E)
_ZN34_INTERNAL_abe997a3_4_k_cu_6924d01d6thrust24THRUST_300001_SM_1000_NS12placeholders2_4E:
	.zero		1
	.type		_ZN34_INTERNAL_abe997a3_4_k_cu_6924d01d4cuda3std3__45__cpo4cendE,@object
	.size		_ZN34_INTERNAL_abe997a3_4_k_cu_6924d01d4cuda3std3__45__cpo4cendE,(_ZN34_INTERNAL_abe997a3_4_k_cu_6924d01d4cuda3std6ranges3__45__cpo4cendE - _ZN34_INTERNAL_abe997a3_4_k_cu_6924d01d4cuda3std3__45__cpo4cendE)
_ZN34_INTERNAL_abe997a3_4_k_cu_6924d01d4cuda3std3__45__cpo4cendE:
	.zero		1
	.type		_ZN34_INTERNAL_abe997a3_4_k_cu_6924d01d4cuda3std6ranges3__45__cpo4cendE,@object
	.size		_ZN34_INTERNAL_abe997a3_4_k_cu_6924d01d4cuda3std6ranges3__45__cpo4cendE,(_ZN34_INTERNAL_abe997a3_4_k_cu_6924d01d4cuda3std3__420unreachable_sentinelE - _ZN34_INTERNAL_abe997a3_4_k_cu_6924d01d4cuda3std6ranges3__45__cpo4cendE)
_ZN34_INTERNAL_abe997a3_4_k_cu_6924d01d4cuda3std6ranges3__45__cpo4cendE:
	.zero		1
	.type		_ZN34_INTERNAL_abe997a3_4_k_cu_6924d01d4cuda3std3__420unreachable_sentinelE,@object
	.size		_ZN34_INTERNAL_abe997a3_4_k_cu_6924d01d4cuda3std3__420unreachable_sentinelE,(_ZN34_INTERNAL_abe997a3_4_k_cu_6924d01d4cuda3std6ranges3__45__cpo5ssizeE - _ZN34_INTERNAL_abe997a3_4_k_cu_6924d01d4cuda3std3__420unreachable_sentinelE)
_ZN34_INTERNAL_abe997a3_4_k_cu_6924d01d4cuda3std3__420unreachable_sentinelE:
	.zero		1
	.type		_ZN34_INTERNAL_abe997a3_4_k_cu_6924d01d4cuda3std6ranges3__45__cpo5ssizeE,@object
	.size		_ZN34_INTERNAL_abe997a3_4_k_cu_6924d01d4cuda3std6ranges3__45__cpo5ssizeE,(_ZN34_INTERNAL_abe997a3_4_k_cu_6924d01d6thrust24THRUST_300001_SM_1000_NS12placeholders2_8E - _ZN34_INTERNAL_abe997a3_4_k_cu_6924d01d4cuda3std6ranges3__45__cpo5ssizeE)
_ZN34_INTERNAL_abe997a3_4_k_cu_6924d01d4cuda3std6ranges3__45__cpo5ssizeE:
	.zero		1
	.type		_ZN34_INTERNAL_abe997a3_4_k_cu_6924d01d6thrust24THRUST_300001_SM_1000_NS12placeholders2_8E,@object
	.size		_ZN34_INTERNAL_abe997a3_4_k_cu_6924d01d6thrust24THRUST_300001_SM_1000_NS12placeholders2_8E,(_ZN34_INTERNAL_abe997a3_4_k_cu_6924d01d4cuda3std3__45__cpo5crendE - _ZN34_INTERNAL_abe997a3_4_k_cu_6924d01d6thrust24THRUST_300001_SM_1000_NS12placeholders2_8E)
_ZN34_INTERNAL_abe997a3_4_k_cu_6924d01d6thrust24THRUST_300001_SM_1000_NS12placeholders2_8E:
	.zero		1
	.type		_ZN34_INTERNAL_abe997a3_4_k_cu_6924d01d4cuda3std3__45__cpo5crendE,@object
	.size		_ZN34_INTERNAL_abe997a3_4_k_cu_6924d01d4cuda3std3__45__cpo5crendE,(_ZN34_INTERNAL_abe997a3_4_k_cu_6924d01d4cuda3std6ranges3__45__cpo4prevE - _ZN34_INTERNAL_abe997a3_4_k_cu_6924d01d4cuda3std3__45__cpo5crendE)
_ZN34_INTERNAL_abe997a3_4_k_cu_6924d01d4cuda3std3__45__cpo5crendE:
	.zero		1
	.type		_ZN34_INTERNAL_abe997a3_4_k_cu_6924d01d4cuda3std6ranges3__45__cpo4prevE,@object
	.size		_ZN34_INTERNAL_abe997a3_4_k_cu_6924d01d4cuda3std6ranges3__45__cpo4prevE,(_ZN34_INTERNAL_abe997a3_4_k_cu_6924d01d4cuda3std6ranges3__45__cpo9iter_moveE - _ZN34_INTERNAL_abe997a3_4_k_cu_6924d01d4cuda3std6ranges3__45__cpo4prevE)
_ZN34_INTERNAL_abe997a3_4_k_cu_6924d01d4cuda3std6ranges3__45__cpo4prevE:
	.zero		1
	.type		_ZN34_INTERNAL_abe997a3_4_k_cu_6924d01d4cuda3std6ranges3__45__cpo9iter_moveE,@object
	.size		_ZN34_INTERNAL_abe997a3_4_k_cu_6924d01d4cuda3std6ranges3__45__cpo9iter_moveE,(_ZN34_INTERNAL_abe997a3_4_k_cu_6924d01d6thrust24THRUST_300001_SM_1000_NS6system6detail10sequential3seqE - _ZN34_INTERNAL_abe997a3_4_k_cu_6924d01d4cuda3std6ranges3__45__cpo9iter_moveE)
_ZN34_INTERNAL_abe997a3_4_k_cu_6924d01d4cuda3std6ranges3__45__cpo9iter_moveE:
	.zero		1
	.type		_ZN34_INTERNAL_abe997a3_4_k_cu_6924d01d6thrust24THRUST_300001_SM_1000_NS6system6detail10sequential3seqE,@object
	.size		_ZN34_INTERNAL_abe997a3_4_k_cu_6924d01d6thrust24THRUST_300001_SM_1000_NS6system6detail10sequential3seqE,(.L_31 - _ZN34_INTERNAL_abe997a3_4_k_cu_6924d01d6thrust24THRUST_300001_SM_1000_NS6system6detail10sequential3seqE)
_ZN34_INTERNAL_abe997a3_4_k_cu_6924d01d6thrust24THRUST_300001_SM_1000_NS6system6detail10sequential3seqE:
	.zero		1
.L_31:


//--------------------- .nv.constant0._ZN3cub18CUB_300001_SM_10006detail8for_each13static_kernelINS2_12policy_hub_t12policy_500_tElN6thrust24THRUST_300001_SM_1000_NS8cuda_cub6__fill7functorINS7_6detail15normal_iteratorINS7_10device_ptrIiEEEEiEEEEvT0_T1_ --------------------------
	.section	.nv.constant0._ZN3cub18CUB_300001_SM_10006detail8for_each13static_kernelINS2_12policy_hub_t12policy_500_tElN6thrust24THRUST_300001_SM_1000_NS8cuda_cub6__fill7functorINS7_6detail15normal_iteratorINS7_10device_ptrIiEEEEiEEEEvT0_T1_,"a",@progbits
	.sectionflags	@""
	.align	4
.nv.constant0._ZN3cub18CUB_300001_SM_10006detail8for_each13static_kernelINS2_12policy_hub_t12policy_500_tElN6thrust24THRUST_300001_SM_1000_NS8cuda_cub6__fill7functorINS7_6detail15normal_iteratorINS7_10device_ptrIiEEEEiEEEEvT0_T1_:
	.zero		920


//--------------------- .nv.constant0._ZN3cub18CUB_300001_SM_10006detail8for_each13static_kernelINS2_12policy_hub_t12policy_500_tEmN6thrust24THRUST_300001_SM_1000_NS8cuda_cub20__uninitialized_fill7functorINS7_10device_ptrIiEEiEEEEvT0_T1_ --------------------------
	.section	.nv.constant0._ZN3cub18CUB_300001_SM_10006detail8for_each13static_kernelINS2_12policy_hub_t12policy_500_tEmN6thrust24THRUST_300001_SM_1000_NS8cuda_cub20__uninitialized_fill7functorINS7_10device_ptrIiEEiEEEEvT0_T1_,"a",@progbits
	.sectionflags	@""
	.align	4
.nv.constant0._ZN3cub18CUB_300001_SM_10006detail8for_each13static_kernelINS2_12policy_hub_t12policy_500_tEmN6thrust24THRUST_300001_SM_1000_NS8cuda_cub20__uninitialized_fill7functorINS7_10device_ptrIiEEiEEEEvT0_T1_:
	.zero		920


//--------------------- .nv.constant0._ZN3cub18CUB_300001_SM_10006detail11EmptyKernelIvEEvv --------------------------
	.section	.nv.constant0._ZN3cub18CUB_300001_SM_10006detail11EmptyKernelIvEEvv,"a",@progbits
	.sectionflags	@""
	.align	4
.nv.constant0._ZN3cub18CUB_300001_SM_10006detail11EmptyKernelIvEEvv:
	.zero		896


//--------------------- .nv.constant0._Z4testPiiS_i --------------------------
	.section	.nv.constant0._Z4testPiiS_i,"a",@progbits
	.sectionflags	@""
	.align	4
.nv.constant0._Z4testPiiS_i:
	.zero		924


//--------------------- SYMBOLS --------------------------

	.type		.nv.reservedSmem.offset0,@object
	.size		.nv.reservedSmem.offset0,0x4
